def attn_fwd(
    Q,
    K,
    V,
    Out,
    Lse,
    sm_scale,
    stride_qz,
    stride_qh,
    stride_qm,
    stride_qk,
    stride_kz,
    stride_kh,
    stride_kn,
    stride_kk,
    stride_vz,
    stride_vh,
    stride_vn,
    stride_vk,
    stride_oz,
    stride_oh,
    stride_om,
    stride_ok,
    seqlen_q,
    seqlen_k,
    BLOCK_M: tl.constexpr,
    BLOCK_N: tl.constexpr,
    HEAD_DIM: tl.constexpr,
    CAUSAL: tl.constexpr,
):
    start_m = tl.program_id(0)
    off_hz = tl.program_id(1)
    q_off = off_hz * stride_qh
    k_off = off_hz * stride_kh
    v_off = off_hz * stride_vh
    offs_m = start_m * BLOCK_M + tl.arange(0, BLOCK_M)
    offs_d = tl.arange(0, HEAD_DIM)
    offs_n = tl.arange(0, BLOCK_N)
    q_ptrs = Q + q_off + offs_m[:, None] * stride_qm + offs_d[None, :] * stride_qk
    k_ptrs = K + k_off + offs_d[:, None] * stride_kk + offs_n[None, :] * stride_kn
    v_ptrs = V + v_off + offs_n[:, None] * stride_vn + offs_d[None, :] * stride_vk
    m_i = tl.full([BLOCK_M], float("-inf"), dtype=tl.float32)
    l_i = tl.zeros([BLOCK_M], dtype=tl.float32) + 1.0
    acc = tl.zeros([BLOCK_M, HEAD_DIM], dtype=tl.float32)
    q = tl.load(q_ptrs)
    acc, l_i, m_i = _attn_fwd_inner(
        acc,
        l_i,
        m_i,
        q,
        k_ptrs,
        v_ptrs,
        sm_scale,
        stride_kn,
        stride_vn,
        start_m,
        seqlen_k,
        BLOCK_M,
        BLOCK_N,
        HEAD_DIM,
        CAUSAL,
    )
    acc = acc / l_i[:, None]
    lse = m_i + tl.math.log2(l_i) / 1.4426950408889634
    o_ptrs = (
        Out
        + off_hz * stride_oh
        + offs_m[:, None] * stride_om
        + offs_d[None, :] * stride_ok
    )
    tl.store(o_ptrs, acc.to(Out.dtype.element_ty))
    tl.store(Lse + off_hz * seqlen_q + offs_m, lse)

# config = {"BLOCK_M": 32, "BLOCK_N": 128, "HEAD_DIM": 32, "arch": "sm_100", "causal": false, "dtype": "fp16", "num_stages": 4, "num_warps": 8}
# arch = sm_100


// ===== COMPILED SASS (sm_100a) =====

	.target	sm_100a

	.elftype	@"ET_EXEC"


//--------------------- .note.nv.tkinfo           --------------------------
	.section	.note.nv.tkinfo,"",@"SHT_NOTE"
	.sectionflags	@"SHF_NOTE_NV_TKINFO"
	.tkinfo
        /*0018*/ 	.word	0x00000081
        /*0030*/ 	.string	""
        /*0030*/ 	.string	"ptxas-blackwell"
        /*0030*/ 	.string	"Cuda compilation tools, release 12.9, V12.9.86"
        /*0030*/ 	.string	"Build cuda_12.9.r12.9/compiler.36037853_0"
        /*0030*/ 	.string	"-v  -suppress-debug-info  -lineinfo  -arch sm_100a "



//--------------------- .note.nv.cuver            --------------------------
	.section	.note.nv.cuver,"",@"SHT_NOTE"
	.sectionflags	@"SHF_NOTE_NV_CUVER"
        /*0018*/ 	.short	0x0001
        /*001a*/ 	.short	0x0064
        /*001c*/ 	.short	0x0001
        /*001e*/ 	.short	0x0000
        /*0020*/ 	.short	0x0001
        /*0022*/ 	.short	0x0000


//--------------------- .nv.info                  --------------------------
	.section	.nv.info,"",@"SHT_CUDA_INFO"
	.align	4


	//----- nvinfo : EIATTR_REGCOUNT
	.align		4
        /*0000*/ 	.byte	0x04, 0x2f
        /*0002*/ 	.short	(.L_2 - .L_1)
	.align		4
.L_1:
        /*0004*/ 	.word	index@(attn_fwd)
        /*0008*/ 	.word	0x000000f0


	//----- nvinfo : EIATTR_FRAME_SIZE
	.align		4
.L_2:
        /*000c*/ 	.byte	0x04, 0x11
        /*000e*/ 	.short	(.L_4 - .L_3)
	.align		4
.L_3:
        /*0010*/ 	.word	index@(attn_fwd)
        /*0014*/ 	.word	0x00000000


	//----- nvinfo : EIATTR_MIN_STACK_SIZE
	.align		4
.L_4:
        /*0018*/ 	.byte	0x04, 0x12
        /*001a*/ 	.short	(.L_6 - .L_5)
	.align		4
.L_5:
        /*001c*/ 	.word	index@(attn_fwd)
        /*0020*/ 	.word	0x00000000
.L_6:


//--------------------- .nv.info.attn_fwd         --------------------------
	.section	.nv.info.attn_fwd,"",@"SHT_CUDA_INFO"
	.sectionflags	@""
	.align	4


	//----- nvinfo : EIATTR_CUDA_API_VERSION
	.align		4
        /*0000*/ 	.byte	0x04, 0x37
        /*0002*/ 	.short	(.L_8 - .L_7)
.L_7:
        /*0004*/ 	.word	0x00000081


	//----- nvinfo : EIATTR_KPARAM_INFO
	.align		4
.L_8:
        /*0008*/ 	.byte	0x04, 0x17
        /*000a*/ 	.short	(.L_10 - .L_9)
.L_9:
        /*000c*/ 	.word	0x00000000
        /*0010*/ 	.short	0x0019
        /*0012*/ 	.short	0x0080
        /*0014*/ 	.byte	0x00, 0xf4, 0x21, 0x00


	//----- nvinfo : EIATTR_KPARAM_INFO
	.align		4
.L_10:
        /*0018*/ 	.byte	0x04, 0x17
        /*001a*/ 	.short	(.L_12 - .L_11)
.L_11:
        /*001c*/ 	.word	0x00000000
        /*0020*/ 	.short	0x0018
        /*0022*/ 	.short	0x0078
        /*0024*/ 	.byte	0x00, 0xf4, 0x21, 0x00


	//----- nvinfo : EIATTR_KPARAM_INFO
	.align		4
.L_12:
        /*0028*/ 	.byte	0x04, 0x17
        /*002a*/ 	.short	(.L_14 - .L_13)
.L_13:
        /*002c*/ 	.word	0x00000000
        /*0030*/ 	.short	0x0017
        /*0032*/ 	.short	0x0070
        /*0034*/ 	.byte	0x00, 0xf0, 0x11, 0x00


	//----- nvinfo : EIATTR_KPARAM_INFO
	.align		4
.L_14:
        /*0038*/ 	.byte	0x04, 0x17
        /*003a*/ 	.short	(.L_16 - .L_15)
.L_15:
        /*003c*/ 	.word	0x00000000
        /*0040*/ 	.short	0x0016
        /*0042*/ 	.short	0x006c
        /*0044*/ 	.byte	0x00, 0xf0, 0x11, 0x00


	//----- nvinfo : EIATTR_KPARAM_INFO
	.align		4
.L_16:
        /*0048*/ 	.byte	0x04, 0x17
        /*004a*/ 	.short	(.L_18 - .L_17)
.L_17:
        /*004c*/ 	.word	0x00000000
        /*0050*/ 	.short	0x0015
        /*0052*/ 	.short	0x0068
        /*0054*/ 	.byte	0x00, 0xf0, 0x11, 0x00


	//----- nvinfo : EIATTR_KPARAM_INFO
	.align		4
.L_18:
        /*0058*/ 	.byte	0x04, 0x17
        /*005a*/ 	.short	(.L_20 - .L_19)
.L_19:
        /*005c*/ 	.word	0x00000000
        /*0060*/ 	.short	0x0014
        /*0062*/ 	.short	0x0064
        /*0064*/ 	.byte	0x00, 0xf0, 0x11, 0x00


	//----- nvinfo : EIATTR_KPARAM_INFO
	.align		4
.L_20:
        /*0068*/ 	.byte	0x04, 0x17
        /*006a*/ 	.short	(.L_22 - .L_21)
.L_21:
        /*006c*/ 	.word	0x00000000
        /*0070*/ 	.short	0x0013
        /*0072*/ 	.short	0x0060
        /*0074*/ 	.byte	0x00, 0xf0, 0x11, 0x00


	//----- nvinfo : EIATTR_KPARAM_INFO
	.align		4
.L_22:
        /*0078*/ 	.byte	0x04, 0x17
        /*007a*/ 	.short	(.L_24 - .L_23)
.L_23:
        /*007c*/ 	.word	0x00000000
        /*0080*/ 	.short	0x0012
        /*0082*/ 	.short	0x005c
        /*0084*/ 	.byte	0x00, 0xf0, 0x11, 0x00


	//----- nvinfo : EIATTR_KPARAM_INFO
	.align		4
.L_24:
        /*0088*/ 	.byte	0x04, 0x17
        /*008a*/ 	.short	(.L_26 - .L_25)
.L_25:
        /*008c*/ 	.word	0x00000000
        /*0090*/ 	.short	0x0011
        /*0092*/ 	.short	0x0058
        /*0094*/ 	.byte	0x00, 0xf0, 0x11, 0x00


	//----- nvinfo : EIATTR_KPARAM_INFO
	.align		4
.L_26:
        /*0098*/ 	.byte	0x04, 0x17
        /*009a*/ 	.short	(.L_28 - .L_27)
.L_27:
        /*009c*/ 	.word	0x00000000
        /*00a0*/ 	.short	0x0010
        /*00a2*/ 	.short	0x0054
        /*00a4*/ 	.byte	0x00, 0xf0, 0x11, 0x00


	//----- nvinfo : EIATTR_KPARAM_INFO
	.align		4
.L_28:
        /*00a8*/ 	.byte	0x04, 0x17
        /*00aa*/ 	.short	(.L_30 - .L_29)
.L_29:
        /*00ac*/ 	.word	0x00000000
        /*00b0*/ 	.short	0x000f
        /*00b2*/ 	.short	0x0050
        /*00b4*/ 	.byte	0x00, 0xf0, 0x11, 0x00


	//----- nvinfo : EIATTR_KPARAM_INFO
	.align		4
.L_30:
        /*00b8*/ 	.byte	0x04, 0x17
        /*00ba*/ 	.short	(.L_32 - .L_31)
.L_31:
        /*00bc*/ 	.word	0x00000000
        /*00c0*/ 	.short	0x000e
        /*00c2*/ 	.short	0x004c
        /*00c4*/ 	.byte	0x00, 0xf0, 0x11, 0x00


	//----- nvinfo : EIATTR_KPARAM_INFO
	.align		4
.L_32:
        /*00c8*/ 	.byte	0x04, 0x17
        /*00ca*/ 	.short	(.L_34 - .L_33)
.L_33:
        /*00cc*/ 	.word	0x00000000
        /*00d0*/ 	.short	0x000d
        /*00d2*/ 	.short	0x0048
        /*00d4*/ 	.byte	0x00, 0xf0, 0x11, 0x00


	//----- nvinfo : EIATTR_KPARAM_INFO
	.align		4
.L_34:
        /*00d8*/ 	.byte	0x04, 0x17
        /*00da*/ 	.short	(.L_36 - .L_35)
.L_35:
        /*00dc*/ 	.word	0x00000000
        /*00e0*/ 	.short	0x000c
        /*00e2*/ 	.short	0x0044
        /*00e4*/ 	.byte	0x00, 0xf0, 0x11, 0x00


	//----- nvinfo : EIATTR_KPARAM_INFO
	.align		4
.L_36:
        /*00e8*/ 	.byte	0x04, 0x17
        /*00ea*/ 	.short	(.L_38 - .L_37)
.L_37:
        /*00ec*/ 	.word	0x00000000
        /*00f0*/ 	.short	0x000b
        /*00f2*/ 	.short	0x0040
        /*00f4*/ 	.byte	0x00, 0xf0, 0x11, 0x00


	//----- nvinfo : EIATTR_KPARAM_INFO
	.align		4
.L_38:
        /*00f8*/ 	.byte	0x04, 0x17
        /*00fa*/ 	.short	(.L_40 - .L_39)
.L_39:
        /*00fc*/ 	.word	0x00000000
        /*0100*/ 	.short	0x000a
        /*0102*/ 	.short	0x003c
        /*0104*/ 	.byte	0x00, 0xf0, 0x11, 0x00


	//----- nvinfo : EIATTR_KPARAM_INFO
	.align		4
.L_40:
        /*0108*/ 	.byte	0x04, 0x17
        /*010a*/ 	.short	(.L_42 - .L_41)
.L_41:
        /*010c*/ 	.word	0x00000000
        /*0110*/ 	.short	0x0009
        /*0112*/ 	.short	0x0038
        /*0114*/ 	.byte	0x00, 0xf0, 0x11, 0x00


	//----- nvinfo : EIATTR_KPARAM_INFO
	.align		4
.L_42:
        /*0118*/ 	.byte	0x04, 0x17
        /*011a*/ 	.short	(.L_44 - .L_43)
.L_43:
        /*011c*/ 	.word	0x00000000
        /*0120*/ 	.short	0x0008
        /*0122*/ 	.short	0x0034
        /*0124*/ 	.byte	0x00, 0xf0, 0x11, 0x00


	//----- nvinfo : EIATTR_KPARAM_INFO
	.align		4
.L_44:
        /*0128*/ 	.byte	0x04, 0x17
        /*012a*/ 	.short	(.L_46 - .L_45)
.L_45:
        /*012c*/ 	.word	0x00000000
        /*0130*/ 	.short	0x0007
        /*0132*/ 	.short	0x0030
        /*0134*/ 	.byte	0x00, 0xf0, 0x11, 0x00


	//----- nvinfo : EIATTR_KPARAM_INFO
	.align		4
.L_46:
        /*0138*/ 	.byte	0x04, 0x17
        /*013a*/ 	.short	(.L_48 - .L_47)
.L_47:
        /*013c*/ 	.word	0x00000000
        /*0140*/ 	.short	0x0006
        /*0142*/ 	.short	0x002c
        /*0144*/ 	.byte	0x00, 0xf0, 0x11, 0x00


	//----- nvinfo : EIATTR_KPARAM_INFO
	.align		4
.L_48:
        /*0148*/ 	.byte	0x04, 0x17
        /*014a*/ 	.short	(.L_50 - .L_49)
.L_49:
        /*014c*/ 	.word	0x00000000
        /*0150*/ 	.short	0x0005
        /*0152*/ 	.short	0x0028
        /*0154*/ 	.byte	0x00, 0xf0, 0x11, 0x00


	//----- nvinfo : EIATTR_KPARAM_INFO
	.align		4
.L_50:
        /*0158*/ 	.byte	0x04, 0x17
        /*015a*/ 	.short	(.L_52 - .L_51)
.L_51:
        /*015c*/ 	.word	0x00000000
        /*0160*/ 	.short	0x0004
        /*0162*/ 	.short	0x0020
        /*0164*/ 	.byte	0x00, 0xf4, 0x21, 0x00


	//----- nvinfo : EIATTR_KPARAM_INFO
	.align		4
.L_52:
        /*0168*/ 	.byte	0x04, 0x17
        /*016a*/ 	.short	(.L_54 - .L_53)
.L_53:
        /*016c*/ 	.word	0x00000000
        /*0170*/ 	.short	0x0003
        /*0172*/ 	.short	0x0018
        /*0174*/ 	.byte	0x00, 0xf4, 0x21, 0x00


	//----- nvinfo : EIATTR_KPARAM_INFO
	.align		4
.L_54:
        /*0178*/ 	.byte	0x04, 0x17
        /*017a*/ 	.short	(.L_56 - .L_55)
.L_55:
        /*017c*/ 	.word	0x00000000
        /*0180*/ 	.short	0x0002
        /*0182*/ 	.short	0x0010
        /*0184*/ 	.byte	0x00, 0xf4, 0x21, 0x00


	//----- nvinfo : EIATTR_KPARAM_INFO
	.align		4
.L_56:
        /*0188*/ 	.byte	0x04, 0x17
        /*018a*/ 	.short	(.L_58 - .L_57)
.L_57:
        /*018c*/ 	.word	0x00000000
        /*0190*/ 	.short	0x0001
        /*0192*/ 	.short	0x0008
        /*0194*/ 	.byte	0x00, 0xf4, 0x21, 0x00


	//----- nvinfo : EIATTR_KPARAM_INFO
	.align		4
.L_58:
        /*0198*/ 	.byte	0x04, 0x17
        /*019a*/ 	.short	(.L_60 - .L_59)
.L_59:
        /*019c*/ 	.word	0x00000000
        /*01a0*/ 	.short	0x0000
        /*01a2*/ 	.short	0x0000
        /*01a4*/ 	.byte	0x00, 0xf4, 0x21, 0x00


	//----- nvinfo : EIATTR_SPARSE_MMA_MASK
	.align		4
.L_60:
        /*01a8*/ 	.byte	0x03, 0x50
        /*01aa*/ 	.short	0x0000


	//----- nvinfo : EIATTR_MAXREG_COUNT
	.align		4
        /*01ac*/ 	.byte	0x03, 0x1b
        /*01ae*/ 	.short	0x00ff


	//----- nvinfo : EIATTR_NUM_BARRIERS
	.align		4
        /*01b0*/ 	.byte	0x02, 0x4c
        /*01b2*/ 	.byte	0x01
	.zero		1


	//----- nvinfo : EIATTR_COOP_GROUP_MASK_REGIDS
	.align		4
        /*01b4*/ 	.byte	0x04, 0x29
        /*01b6*/ 	.short	(.L_62 - .L_61)


	//   ....[0]....
.L_61:
        /*01b8*/ 	.word	0xffffffff


	//   ....[1]....
        /*01bc*/ 	.word	0xffffffff


	//   ....[2]....
        /*01c0*/ 	.word	0xffffffff


	//   ....[3]....
        /*01c4*/ 	.word	0xffffffff


	//   ....[4]....
        /*01c8*/ 	.word	0xffffffff


	//   ....[5]....
        /*01cc*/ 	.word	0xffffffff


	//   ....[6]....
        /*01d0*/ 	.word	0xffffffff


	//   ....[7]....
        /*01d4*/ 	.word	0xffffffff


	//----- nvinfo : EIATTR_COOP_GROUP_INSTR_OFFSETS
	.align		4
.L_62:
        /*01d8*/ 	.byte	0x04, 0x28
        /*01da*/ 	.short	(.L_64 - .L_63)


	//   ....[0]....
.L_63:
        /*01dc*/ 	.word	0x00001960


	//   ....[1]....
        /*01e0*/ 	.word	0x00001980


	//   ....[2]....
        /*01e4*/ 	.word	0x00001c90


	//   ....[3]....
        /*01e8*/ 	.word	0x00001cb0


	//   ....[4]....
        /*01ec*/ 	.word	0x00003310


	//   ....[5]....
        /*01f0*/ 	.word	0x00003320


	//   ....[6]....
        /*01f4*/ 	.word	0x000033e0


	//   ....[7]....
        /*01f8*/ 	.word	0x00003400


	//----- nvinfo : EIATTR_VRC_CTA_INIT_COUNT
	.align		4
.L_64:
        /*01fc*/ 	.byte	0x02, 0x4a
	.zero		1
	.zero		1


	//----- nvinfo : EIATTR_EXIT_INSTR_OFFSETS
	.align		4
        /*0200*/ 	.byte	0x04, 0x1c
        /*0202*/ 	.short	(.L_66 - .L_65)


	//   ....[0]....
.L_65:
        /*0204*/ 	.word	0x00004120


	//   ....[1]....
        /*0208*/ 	.word	0x00004150


	//----- nvinfo : EIATTR_REQNTID
	.align		4
.L_66:
        /*020c*/ 	.byte	0x04, 0x10
        /*020e*/ 	.short	(.L_68 - .L_67)
.L_67:
        /*0210*/ 	.word	0x00000100
        /*0214*/ 	.word	0x00000001
        /*0218*/ 	.word	0x00000001


	//----- nvinfo : EIATTR_CBANK_PARAM_SIZE
	.align		4
.L_68:
        /*021c*/ 	.byte	0x03, 0x19
        /*021e*/ 	.short	0x0088


	//----- nvinfo : EIATTR_PARAM_CBANK
	.align		4
        /*0220*/ 	.byte	0x04, 0x0a
        /*0222*/ 	.short	(.L_70 - .L_69)
	.align		4
.L_69:
        /*0224*/ 	.word	index@(.nv.constant0.attn_fwd)
        /*0228*/ 	.short	0x0380
        /*022a*/ 	.short	0x0088


	//----- nvinfo : EIATTR_SW_WAR
	.align		4
.L_70:
        /*022c*/ 	.byte	0x04, 0x36
        /*022e*/ 	.short	(.L_72 - .L_71)
.L_71:
        /*0230*/ 	.word	0x00000008
.L_72:


//--------------------- .nv.compat                --------------------------
	.section	.nv.compat,"",@"SHT_CUDA_COMPAT_INFO"
	.align	4
        /*0000*/ 	.byte	0x02, 0x02, 0x01, 0x00, 0x02, 0x05, 0x05, 0x00, 0x02, 0x03, 0x00, 0x00, 0x02, 0x06, 0x01, 0x00


//--------------------- .nv.callgraph             --------------------------
	.section	.nv.callgraph,"",@"SHT_CUDA_CALLGRAPH"
	.align	4
	.sectionentsize	8
	.align		4
        /*0000*/ 	.word	0x00000000
	.align		4
        /*0004*/ 	.word	0xffffffff
	.align		4
        /*0008*/ 	.word	0x00000000
	.align		4
        /*000c*/ 	.word	0xfffffffe
	.align		4
        /*0010*/ 	.word	0x00000000
	.align		4
        /*0014*/ 	.word	0xfffffffd
	.align		4
        /*0018*/ 	.word	0x00000000
	.align		4
        /*001c*/ 	.word	0xfffffffc


//--------------------- .nv.constant4             --------------------------
	.section	.nv.constant4,"a",@progbits
	.align	8
	.align		8
.nv.constant4:
        /*0000*/ 	.dword	_$_str


//--------------------- .text.attn_fwd            --------------------------
	.section	.text.attn_fwd,"ax",@progbits
	.align	128
        .global         attn_fwd
        .type           attn_fwd,@function
        .size           attn_fwd,(.L_x_3 - attn_fwd)
        .other          attn_fwd,@"STO_CUDA_ENTRY STV_DEFAULT"
attn_fwd:
.text.attn_fwd:
[----:B------:R-:W0:Y:S01]  /*0000*/  LDC R1, c[0x0][0x37c] ;  /* 0x0000df00ff017b82 */ /* 0x000e220000000800 */
[----:B------:R-:W1:Y:S07]  /*0010*/  S2R R0, SR_TID.X ;  /* 0x0000000000007919 */ /* 0x000e6e0000002100 */
[----:B------:R-:W2:Y:S01]  /*0020*/  S2UR UR7, SR_CTAID.Y ;  /* 0x00000000000779c3 */ /* 0x000ea20000002600 */
[----:B------:R-:W2:Y:S01]  /*0030*/  LDCU.64 UR4, c[0x0][0x3b0] ;  /* 0x00007600ff0477ac */ /* 0x000ea20008000a00 */
[----:B------:R-:W3:Y:S01]  /*0040*/  S2R R3, SR_CTAID.X ;  /* 0x0000000000037919 */ /* 0x000ee20000002500 */
[----:B------:R-:W4:Y:S05]  /*0050*/  LDCU.64 UR10, c[0x0][0x358] ;  /* 0x00006b00ff0a77ac */ /* 0x000f2a0008000a00 */
[----:B------:R-:W5:Y:S08]  /*0060*/  LDC R9, c[0x0][0x3b8] ;  /* 0x0000ee00ff097b82 */ /* 0x000f700000000800 */
[----:B------:R-:W0:Y:S01]  /*0070*/  LDC.64 R10, c[0x0][0x380] ;  /* 0x0000e000ff0a7b82 */ /* 0x000e220000000a00 */
[----:B--2---:R-:W-:-:S04]  /*0080*/  UIMAD UR4, UR7, UR4, URZ ;  /* 0x00000004070472a4 */ /* 0x004fc8000f8e02ff */
[----:B------:R-:W-:Y:S01]  /*0090*/  USHF.L.U32 UR6, UR4, 0x1, URZ ;  /* 0x0000000104067899 */ /* 0x000fe200080006ff */
[----:B-1----:R-:W-:Y:S02]  /*00a0*/  LOP3.LUT R16, R0, 0x1f, RZ, 0xc0, !PT ;  /* 0x0000001f00107812 */ /* 0x002fe400078ec0ff */
[----:B------:R-:W-:Y:S02]  /*00b0*/  SHF.R.U32.HI R4, RZ, 0x5, R0 ;  /* 0x00000005ff047819 */ /* 0x000fe40000011600 */
[----:B---3--:R-:W-:Y:S02]  /*00c0*/  LEA R2, R3, R16, 0x5 ;  /* 0x0000001003027211 */ /* 0x008fe400078e28ff */
[----:B------:R-:W-:Y:S02]  /*00d0*/  SGXT.U32 R4, R4, 0x3 ;  /* 0x000000030404781a */ /* 0x000fe40000000000 */
[----:B------:R-:W-:Y:S01]  /*00e0*/  LEA.HI R6, R0, 0x18, RZ, 0x1b ;  /* 0x0000001800067811 */ /* 0x000fe200078fd8ff */
[----:B------:R-:W-:Y:S01]  /*00f0*/  IMAD R3, R2, UR5, RZ ;  /* 0x0000000502037c24 */ /* 0x000fe2000f8e02ff */
[----:B------:R-:W-:Y:S01]  /*0100*/  UIMAD.WIDE UR4, UR4, 0x2, URZ ;  /* 0x00000002040478a5 */ /* 0x000fe2000f8e02ff */
[----:B-----5:R-:W-:-:S02]  /*0110*/  IMAD R7, R4, R9, RZ ;  /* 0x0000000904077224 */ /* 0x020fc400078e02ff */
[C---:B------:R-:W-:Y:S01]  /*0120*/  IMAD.HI R8, R3.reuse, 0x2, RZ ;  /* 0x0000000203087827 */ /* 0x040fe200078e02ff */
[----:B------:R-:W-:Y:S02]  /*0130*/  SHF.L.U32 R5, R3, 0x1, RZ ;  /* 0x0000000103057819 */ /* 0x000fe400000006ff */
[----:B------:R-:W-:Y:S01]  /*0140*/  LEA R3, R9, R7, 0x3 ;  /* 0x0000000709037211 */ /* 0x000fe200078e18ff */
[----:B------:R-:W-:Y:S01]  /*0150*/  IMAD R15, R6, R9, RZ ;  /* 0x00000009060f7224 */ /* 0x000fe200078e02ff */
[----:B0-----:R-:W-:Y:S02]  /*0160*/  IADD3 R14, P0, P1, R5, UR6, R10 ;  /* 0x00000006050e7c10 */ /* 0x001fe4000f91e00a */
[----:B------:R-:W-:Y:S02]  /*0170*/  LEA R5, R9, R3, 0x3 ;  /* 0x0000000309057211 */ /* 0x000fe400078e18ff */
[----:B------:R-:W-:Y:S01]  /*0180*/  IADD3.X R18, PT, PT, R8, UR5, R11, P0, P1 ;  /* 0x0000000508127c10 */ /* 0x000fe200087e240b */
[----:B------:R-:W0:Y:S01]  /*0190*/  S2UR UR6, SR_CgaCtaId ;  /* 0x00000000000679c3 */ /* 0x000e220000008800 */
[-C--:B------:R-:W-:Y:S01]  /*01a0*/  LEA R8, P0, R7, R14.reuse, 0x1 ;  /* 0x0000000e07087211 */ /* 0x080fe200078008ff */
[----:B------:R-:W-:Y:S01]  /*01b0*/  UMOV UR4, 0x400 ;  /* 0x0000040000047882 */ /* 0x000fe20000000000 */
[-C--:B------:R-:W-:Y:S01]  /*01c0*/  LEA R10, P1, R3, R14.reuse, 0x1 ;  /* 0x0000000e030a7211 */ /* 0x080fe200078208ff */
[----:B------:R-:W1:Y:S01]  /*01d0*/  LDCU UR5, c[0x0][0x3f0] ;  /* 0x00007e00ff0577ac */ /* 0x000e620008000800 */
[----:B------:R-:W-:-:S02]  /*01e0*/  LEA R12, P2, R5, R14, 0x1 ;  /* 0x0000000e050c7211 */ /* 0x000fc400078408ff */
[----:B------:R-:W-:Y:S02]  /*01f0*/  LEA R14, P3, R15, R14, 0x1 ;  /* 0x0000000e0f0e7211 */ /* 0x000fe400078608ff */
[-C--:B------:R-:W-:Y:S02]  /*0200*/  LEA.HI.X.SX32 R11, R3, R18.reuse, 0x1, P1 ;  /* 0x00000012030b7211 */ /* 0x080fe400008f0eff */
[-C--:B------:R-:W-:Y:S02]  /*0210*/  LEA.HI.X.SX32 R13, R5, R18.reuse, 0x1, P2 ;  /* 0x00000012050d7211 */ /* 0x080fe400010f0eff */
[-C--:B------:R-:W-:Y:S01]  /*0220*/  LEA.HI.X.SX32 R15, R15, R18.reuse, 0x1, P3 ;  /* 0x000000120f0f7211 */ /* 0x080fe200018f0eff */
[----:B----4-:R2:W3:Y:S01]  /*0230*/  LDG.E.U16 R10, desc[UR10][R10.64] ;  /* 0x0000000a0a0a7981 */ /* 0x0104e2000c1e1500 */
[----:B------:R-:W-:-:S03]  /*0240*/  LEA.HI.X.SX32 R9, R7, R18, 0x1, P0 ;  /* 0x0000001207097211 */ /* 0x000fc600000f0eff */
[----:B------:R-:W4:Y:S04]  /*0250*/  LDG.E.U16 R12, desc[UR10][R12.64] ;  /* 0x0000000a0c0c7981 */ /* 0x000f28000c1e1500 */
[----:B------:R-:W5:Y:S04]  /*0260*/  LDG.E.U16 R14, desc[UR10][R14.64] ;  /* 0x0000000a0e0e7981 */ /* 0x000f68000c1e1500 */
[----:B------:R1:W5:Y:S01]  /*0270*/  LDG.E.U16 R8, desc[UR10][R8.64] ;  /* 0x0000000a08087981 */ /* 0x000362000c1e1500 */
[C---:B------:R-:W-:Y:S01]  /*0280*/  LOP3.LUT R3, R0.reuse, 0xc0, RZ, 0xc0, !PT ;  /* 0x000000c000037812 */ /* 0x040fe200078ec0ff */
[----:B0-----:R-:W-:Y:S01]  /*0290*/  ULEA UR6, UR6, UR4, 0x18 ;  /* 0x0000000406067291 */ /* 0x001fe2000f8ec0ff */
[----:B------:R-:W-:-:S02]  /*02a0*/  SHF.L.U32 R5, R0, 0x1, RZ ;  /* 0x0000000100057819 */ /* 0x000fc400000006ff */
[----:B------:R-:W-:-:S04]  /*02b0*/  SHF.R.U32.HI R18, RZ, 0x2, R3 ;  /* 0x00000002ff127819 */ /* 0x000fc80000011603 */
[----:B------:R-:W-:Y:S01]  /*02c0*/  LOP3.LUT R7, R18, 0x1fe, R5, 0x78, !PT ;  /* 0x000001fe12077812 */ /* 0x000fe200078e7805 */
[----:B-1----:R-:W-:Y:S01]  /*02d0*/  UISETP.GE.AND UP0, UPT, UR5, 0x1, UPT ;  /* 0x000000010500788c */ /* 0x002fe2000bf06270 */
[----:B------:R-:W-:Y:S02]  /*02e0*/  MOV R33, 0xff800000 ;  /* 0xff80000000217802 */ /* 0x000fe40000000f00 */
[----:B------:R-:W-:Y:S02]  /*02f0*/  CS2R R160, SRZ ;  /* 0x0000000000a07805 */ /* 0x000fe4000001ff00 */
[----:B--2---:R-:W-:Y:S02]  /*0300*/  MOV R11, 0x3f800000 ;  /* 0x3f800000000b7802 */ /* 0x004fe40000000f00 */
[----:B------:R-:W-:Y:S02]  /*0310*/  CS2R R162, SRZ ;  /* 0x0000000000a27805 */ /* 0x000fe4000001ff00 */
[----:B------:R-:W-:-:S02]  /*0320*/  MOV R21, 0x3f800000 ;  /* 0x3f80000000157802 */ /* 0x000fc40000000f00 */
[----:B------:R-:W-:Y:S02]  /*0330*/  CS2R R108, SRZ ;  /* 0x00000000006c7805 */ /* 0x000fe4000001ff00 */
[----:B------:R-:W-:Y:S02]  /*0340*/  MOV R75, 0xff800000 ;  /* 0xff800000004b7802 */ /* 0x000fe40000000f00 */
[----:B------:R-:W-:Y:S02]  /*0350*/  CS2R R110, SRZ ;  /* 0x00000000006e7805 */ /* 0x000fe4000001ff00 */
[----:B------:R-:W-:Y:S02]  /*0360*/  CS2R R120, SRZ ;  /* 0x0000000000787805 */ /* 0x000fe4000001ff00 */
[----:B------:R-:W-:Y:S02]  /*0370*/  CS2R R122, SRZ ;  /* 0x00000000007a7805 */ /* 0x000fe4000001ff00 */
[----:B------:R-:W-:-:S02]  /*0380*/  CS2R R140, SRZ ;  /* 0x00000000008c7805 */ /* 0x000fc4000001ff00 */
[----:B------:R-:W-:Y:S02]  /*0390*/  CS2R R142, SRZ ;  /* 0x00000000008e7805 */ /* 0x000fe4000001ff00 */
[C---:B------:R-:W-:Y:S01]  /*03a0*/  SHF.L.U32 R9, R0.reuse, 0x5, RZ ;  /* 0x0000000500097819 */ /* 0x040fe200000006ff */
[----:B---3--:R-:W-:Y:S04]  /*03b0*/  STS.U16 [R7+UR6+0x2200], R10 ;  /* 0x0022000a07007988 */ /* 0x008fe80008000406 */
[----:B----4-:R-:W-:Y:S04]  /*03c0*/  STS.U16 [R7+UR6+0x2400], R12 ;  /* 0x0024000c07007988 */ /* 0x010fe80008000406 */
[----:B-----5:R-:W-:Y:S04]  /*03d0*/  STS.U16 [R7+UR6+0x2600], R14 ;  /* 0x0026000e07007988 */ /* 0x020fe80008000406 */
[----:B------:R0:W-:Y:S02]  /*03e0*/  STS.U16 [R7+UR6+0x2000], R8 ;  /* 0x0020000807007988 */ /* 0x0001e40008000406 */
[----:B0-----:R-:W-:Y:S01]  /*03f0*/  SHF.L.U32 R8, R0, 0x3, RZ ;  /* 0x0000000300087819 */ /* 0x001fe200000006ff */
[----:B------:R-:W-:Y:S06]  /*0400*/  BRA.U !UP0, `(.L_x_0) ;  /* 0x0000003108487547 */ /* 0x000fec000b800000 */
[----:B------:R-:W0:Y:S01]  /*0410*/  LDC.64 R192, c[0x0][0x3c0] ;  /* 0x0000f000ffc07b82 */ /* 0x000e220000000a00 */
[----:B------:R-:W1:Y:S01]  /*0420*/  LDCU UR4, c[0x0][0x3c8] ;  /* 0x00007900ff0477ac */ /* 0x000e620008000800 */
[C---:B------:R-:W-:Y:S02]  /*0430*/  LOP3.LUT R32, R0.reuse, 0x7, RZ, 0xc0, !PT ;  /* 0x0000000700207812 */ /* 0x040fe400078ec0ff */
[----:B------:R-:W-:Y:S02]  /*0440*/  CS2R R160, SRZ ;  /* 0x0000000000a07805 */ /* 0x000fe4000001ff00 */
[----:B------:R-:W-:Y:S01]  /*0450*/  LOP3.LUT R13, R5, 0x10, RZ, 0xc0, !PT ;  /* 0x00000010050d7812 */ /* 0x000fe200078ec0ff */
[----:B------:R-:W2:Y:S01]  /*0460*/  LDCU.64 UR8, c[0x0][0x388] ;  /* 0x00007100ff0877ac */ /* 0x000ea20008000a00 */
[----:B------:R-:W-:Y:S02]  /*0470*/  LOP3.LUT P0, RZ, R0, 0x80, RZ, 0xc0, !PT ;  /* 0x0000008000ff7812 */ /* 0x000fe4000780c0ff */
[----:B------:R-:W-:Y:S01]  /*0480*/  CS2R R162, SRZ ;  /* 0x0000000000a27805 */ /* 0x000fe2000001ff00 */
[----:B------:R-:W3:Y:S01]  /*0490*/  LDC.64 R190, c[0x0][0x3d0] ;  /* 0x0000f400ffbe7b82 */ /* 0x000ee20000000a00 */
[----:B------:R-:W4:Y:S01]  /*04a0*/  LDCU.64 UR12, c[0x0][0x390] ;  /* 0x00007200ff0c77ac */ /* 0x000f220008000a00 */
[----:B------:R-:W-:-:S02]  /*04b0*/  LOP3.LUT R13, R13, 0x20, R0, 0xf8, !PT ;  /* 0x000000200d0d7812 */ /* 0x000fc400078ef800 */
[----:B------:R-:W-:Y:S02]  /*04c0*/  CS2R R108, SRZ ;  /* 0x00000000006c7805 */ /* 0x000fe4000001ff00 */
[----:B------:R-:W-:Y:S02]  /*04d0*/  LOP3.LUT R14, R9, 0x200, RZ, 0xc0, !PT ;  /* 0x00000200090e7812 */ /* 0x000fe400078ec0ff */
[----:B------:R-:W-:Y:S02]  /*04e0*/  CS2R R110, SRZ ;  /* 0x00000000006e7805 */ /* 0x000fe4000001ff00 */
[----:B------:R-:W-:Y:S02]  /*04f0*/  SEL R17, RZ, 0x110, !P0 ;  /* 0x00000110ff117807 */ /* 0x000fe40004000000 */
[----:B------:R-:W-:Y:S01]  /*0500*/  CS2R R120, SRZ ;  /* 0x0000000000787805 */ /* 0x000fe2000001ff00 */
[----:B------:R-:W5:Y:S01]  /*0510*/  LDC R26, c[0x0][0x3d8] ;  /* 0x0000f600ff1a7b82 */ /* 0x000f620000000800 */
[----:B------:R-:W-:-:S02]  /*0520*/  LEA.HI R18, R0, 0x78, RZ, 0x1b ;  /* 0x0000007800127811 */ /* 0x000fc400078fd8ff */
[----:B------:R-:W-:Y:S01]  /*0530*/  CS2R R122, SRZ ;  /* 0x00000000007a7805 */ /* 0x000fe2000001ff00 */
[----:B-1----:R-:W-:Y:S01]  /*0540*/  IMAD R16, R16, UR4, RZ ;  /* 0x0000000410107c24 */ /* 0x002fe2000f8e02ff */
[----:B------:R-:W-:Y:S02]  /*0550*/  CS2R R140, SRZ ;  /* 0x00000000008c7805 */ /* 0x000fe4000001ff00 */
[----:B------:R-:W-:Y:S01]  /*0560*/  CS2R R142, SRZ ;  /* 0x00000000008e7805 */ /* 0x000fe2000001ff00 */
[----:B------:R-:W-:Y:S01]  /*0570*/  UMOV UR4, URZ ;  /* 0x000000ff00047c82 */ /* 0x000fe20008000000 */
[----:B0-----:R-:W-:Y:S01]  /*0580*/  IMAD R192, R192, UR7, RZ ;  /* 0x00000007c0c07c24 */ /* 0x001fe2000f8e02ff */
[----:B------:R-:W-:Y:S01]  /*0590*/  SHF.L.U32 R11, R16, 0x1, RZ ;  /* 0x00000001100b7819 */ /* 0x000fe200000006ff */
[-C--:B------:R-:W-:Y:S02]  /*05a0*/  IMAD R20, R4, R193.reuse, RZ ;  /* 0x000000c104147224 */ /* 0x080fe400078e02ff */
[----:B------:R-:W-:Y:S01]  /*05b0*/  IMAD R19, R18, R193, RZ ;  /* 0x000000c112137224 */ /* 0x000fe200078e02ff */
[C---:B------:R-:W-:Y:S01]  /*05c0*/  SHF.L.U32 R10, R192.reuse, 0x1, RZ ;  /* 0x00000001c00a7819 */ /* 0x040fe200000006ff */
[----:B------:R-:W-:-:S03]  /*05d0*/  IMAD.HI R192, R192, 0x2, RZ ;  /* 0x00000002c0c07827 */ /* 0x000fc600078e02ff */
[----:B--2---:R-:W-:Y:S01]  /*05e0*/  IADD3 R209, P1, P2, R11, UR8, R10 ;  /* 0x000000080bd17c10 */ /* 0x004fe2000fa3e00a */
[----:B---3--:R-:W-:Y:S01]  /*05f0*/  IMAD R190, R190, UR7, RZ ;  /* 0x00000007bebe7c24 */ /* 0x008fe2000f8e02ff */
[----:B------:R-:W-:Y:S01]  /*0600*/  LOP3.LUT R10, R0, 0x7f, RZ, 0xc0, !PT ;  /* 0x0000007f000a7812 */ /* 0x000fe200078ec0ff */
[----:B------:R-:W0:Y:S01]  /*0610*/  LDCU UR8, c[0x0][0x3a8] ;  /* 0x00007500ff0877ac */ /* 0x000e220008000800 */
[----:B------:R-:W-:Y:S02]  /*0620*/  LOP3.LUT R11, R8, 0x30, RZ, 0xc0, !PT ;  /* 0x00000030080b7812 */ /* 0x000fe400078ec0ff */
[C---:B------:R-:W-:Y:S01]  /*0630*/  SHF.L.U32 R12, R10.reuse, 0x1, RZ ;  /* 0x000000010a0c7819 */ /* 0x040fe200000006ff */
[----:B------:R-:W-:Y:S01]  /*0640*/  IMAD R21, R10, R191, RZ ;  /* 0x000000bf0a157224 */ /* 0x000fe200078e02ff */
[----:B------:R-:W-:Y:S01]  /*0650*/  LEA R34, R32, R11, 0x6 ;  /* 0x0000000b20227211 */ /* 0x000fe200078e30ff */
[----:B------:R-:W-:Y:S01]  /*0660*/  IMAD.HI R11, R16, 0x2, RZ ;  /* 0x00000002100b7827 */ /* 0x000fe200078e02ff */
[----:B------:R-:W-:-:S02]  /*0670*/  SHF.L.U32 R10, R190, 0x1, RZ ;  /* 0x00000001be0a7819 */ /* 0x000fc400000006ff */
[----:B------:R-:W-:Y:S01]  /*0680*/  LOP3.LUT R13, R34, R13, RZ, 0x3c, !PT ;  /* 0x0000000d220d7212 */ /* 0x000fe200078e3cff */
[----:B------:R-:W-:Y:S01]  /*0690*/  IMAD.HI R190, R190, 0x2, RZ ;  /* 0x00000002bebe7827 */ /* 0x000fe200078e02ff */
[----:B------:R-:W-:Y:S02]  /*06a0*/  SHF.L.U32 R15, R21, 0x1, RZ ;  /* 0x00000001150f7819 */ /* 0x000fe400000006ff */
[----:B------:R-:W-:Y:S01]  /*06b0*/  IADD3.X R27, PT, PT, R11, UR9, R192, P1, P2 ;  /* 0x000000090b1b7c10 */ /* 0x000fe20008fe44c0 */
[----:B------:R-:W-:Y:S01]  /*06c0*/  IMAD R11, R6, R193, RZ ;  /* 0x000000c1060b7224 */ /* 0x000fe200078e02ff */
[----:B------:R-:W-:Y:S01]  /*06d0*/  IADD3 R13, PT, PT, R13, UR6, R14 ;  /* 0x000000060d0d7c10 */ /* 0x000fe2000fffe00e */
[----:B------:R-:W-:Y:S01]  /*06e0*/  IMAD.HI R21, R21, 0x2, RZ ;  /* 0x0000000215157827 */ /* 0x000fe200078e02ff */
[----:B----4-:R-:W-:Y:S02]  /*06f0*/  IADD3 R36, P0, P1, R15, UR12, R10 ;  /* 0x0000000c0f247c10 */ /* 0x010fe4000f91e00a */
[----:B------:R-:W-:Y:S01]  /*0700*/  SHF.R.U32.HI R10, RZ, 0x7, R0 ;  /* 0x00000007ff0a7819 */ /* 0x000fe20000011600 */
[----:B------:R-:W-:Y:S01]  /*0710*/  IMAD R32, R32, 0x110, RZ ;  /* 0x0000011020207824 */ /* 0x000fe200078e02ff */
[----:B------:R-:W-:-:S02]  /*0720*/  LEA.HI R14, R0, 0x38, RZ, 0x1b ;  /* 0x00000038000e7811 */ /* 0x000fc400078fd8ff */
[----:B------:R-:W-:Y:S02]  /*0730*/  SGXT.U32 R10, R10, 0x1 ;  /* 0x000000010a0a781a */ /* 0x000fe40000000000 */
[----:B------:R-:W-:Y:S01]  /*0740*/  LEA.HI R16, R0, 0x58, RZ, 0x1b ;  /* 0x0000005800107811 */ /* 0x000fe200078fd8ff */
[-C--:B------:R-:W-:Y:S01]  /*0750*/  IMAD R15, R14, R193.reuse, RZ ;  /* 0x000000c10e0f7224 */ /* 0x080fe200078e02ff */
[----:B------:R-:W-:Y:S01]  /*0760*/  LEA R14, R193, R20, 0x3 ;  /* 0x00000014c10e7211 */ /* 0x000fe200078e18ff */
[----:B-----5:R-:W-:Y:S01]  /*0770*/  IMAD R22, R10, R26, RZ ;  /* 0x0000001a0a167224 */ /* 0x020fe200078e02ff */
[----:B------:R-:W-:Y:S01]  /*0780*/  LOP3.LUT R12, R17, R12, RZ, 0x3c, !PT ;  /* 0x0000000c110c7212 */ /* 0x000fe200078e3cff */
[----:B------:R-:W-:Y:S01]  /*0790*/  IMAD R17, R16, R193, RZ ;  /* 0x000000c110117224 */ /* 0x000fe200078e02ff */
[----:B------:R-:W-:Y:S02]  /*07a0*/  LEA R10, R193, R14, 0x3 ;  /* 0x0000000ec10a7211 */ /* 0x000fe400078e18ff */
[----:B------:R-:W-:-:S02]  /*07b0*/  LEA R234, P6, R14, R209, 0x1 ;  /* 0x000000d10eea7211 */ /* 0x000fc400078c08ff */
[C---:B------:R-:W-:Y:S02]  /*07c0*/  LEA R16, R193.reuse, R10, 0x4 ;  /* 0x0000000ac1107211 */ /* 0x040fe400078e20ff */
[----:B------:R-:W-:Y:S02]  /*07d0*/  LEA R232, P5, R10, R209, 0x1 ;  /* 0x000000d10ae87211 */ /* 0x000fe400078a08ff */
[----:B------:R-:W-:Y:S02]  /*07e0*/  LEA.HI.X.SX32 R235, R14, R27, 0x1, P6 ;  /* 0x0000001b0eeb7211 */ /* 0x000fe400030f0eff */
[----:B------:R-:W-:Y:S02]  /*07f0*/  LEA R236, P2, R20, R209, 0x1 ;  /* 0x000000d114ec7211 */ /* 0x000fe400078408ff */
[----:B------:R-:W-:Y:S02]  /*0800*/  LEA R14, R193, R16, 0x3 ;  /* 0x00000010c10e7211 */ /* 0x000fe400078e18ff */
[----:B------:R-:W-:-:S02]  /*0810*/  LEA.HI.X.SX32 R233, R10, R27, 0x1, P5 ;  /* 0x0000001b0ae97211 */ /* 0x000fc400028f0eff */
[----:B------:R-:W-:Y:S02]  /*0820*/  LEA.HI.X.SX32 R237, R20, R27, 0x1, P2 ;  /* 0x0000001b14ed7211 */ /* 0x000fe400010f0eff */
[----:B------:R-:W-:Y:S02]  /*0830*/  LEA R10, R193, R14, 0x3 ;  /* 0x0000000ec10a7211 */ /* 0x000fe400078e18ff */
[----:B------:R-:W-:Y:S02]  /*0840*/  LEA R214, P2, R17, R209, 0x1 ;  /* 0x000000d111d67211 */ /* 0x000fe400078408ff */
[----:B------:R-:W-:Y:S02]  /*0850*/  LEA R18, R193, R10, 0x4 ;  /* 0x0000000ac1127211 */ /* 0x000fe400078e20ff */
[----:B------:R-:W-:Y:S02]  /*0860*/  LEA R23, R26, R22, 0x1 ;  /* 0x000000161a177211 */ /* 0x000fe400078e08ff */
[----:B------:R-:W-:-:S02]  /*0870*/  LEA.HI.X.SX32 R215, R17, R27, 0x1, P2 ;  /* 0x0000001b11d77211 */ /* 0x000fc400010f0eff */
[-C--:B------:R-:W-:Y:S02]  /*0880*/  LEA R228, P2, R16, R209.reuse, 0x1 ;  /* 0x000000d110e47211 */ /* 0x080fe400078408ff */
[----:B------:R-:W-:Y:S02]  /*0890*/  LEA R222, P3, R15, R209, 0x1 ;  /* 0x000000d10fde7211 */ /* 0x000fe400078608ff */
[----:B------:R-:W-:Y:S02]  /*08a0*/  LEA R20, R193, R18, 0x3 ;  /* 0x00000012c1147211 */ /* 0x000fe400078e18ff */
[----:B------:R-:W-:Y:S02]  /*08b0*/  LEA R24, R26, R23, 0x1 ;  /* 0x000000171a187211 */ /* 0x000fe400078e08ff */
[----:B------:R-:W-:Y:S02]  /*08c0*/  LEA.HI.X.SX32 R229, R16, R27, 0x1, P2 ;  /* 0x0000001b10e57211 */ /* 0x000fe400010f0eff */
[----:B------:R-:W-:-:S02]  /*08d0*/  LEA R226, P2, R14, R209, 0x1 ;  /* 0x000000d10ee27211 */ /* 0x000fc400078408ff */
[----:B------:R-:W-:Y:S02]  /*08e0*/  LEA.HI.X.SX32 R223, R15, R27, 0x1, P3 ;  /* 0x0000001b0fdf7211 */ /* 0x000fe400018f0eff */
[----:B------:R-:W-:Y:S02]  /*08f0*/  LEA R16, R193, R20, 0x3 ;  /* 0x00000014c1107211 */ /* 0x000fe400078e18ff */
[----:B------:R-:W-:Y:S02]  /*0900*/  LEA R15, R26, R24, 0x1 ;  /* 0x000000181a0f7211 */ /* 0x000fe400078e08ff */
[----:B------:R-:W-:Y:S02]  /*0910*/  LEA R224, P3, R10, R209, 0x1 ;  /* 0x000000d10ae07211 */ /* 0x000fe400078608ff */
[----:B------:R-:W-:Y:S02]  /*0920*/  LEA.HI.X.SX32 R227, R14, R27, 0x1, P2 ;  /* 0x0000001b0ee37211 */ /* 0x000fe400010f0eff */
[----:B------:R-:W-:-:S02]  /*0930*/  LEA R206, P6, R19, R209, 0x1 ;  /* 0x000000d113ce7211 */ /* 0x000fc400078c08ff */
[----:B------:R-:W-:Y:S02]  /*0940*/  LEA R14, R193, R16, 0x4 ;  /* 0x00000010c10e7211 */ /* 0x000fe400078e20ff */
[----:B------:R-:W-:Y:S02]  /*0950*/  LEA R17, R26, R15, 0x1 ;  /* 0x0000000f1a117211 */ /* 0x000fe400078e08ff */
[----:B------:R-:W-:Y:S02]  /*0960*/  LEA R230, P4, R11, R209, 0x1 ;  /* 0x000000d10be67211 */ /* 0x000fe400078808ff */
[-C--:B------:R-:W-:Y:S02]  /*0970*/  LEA.HI.X.SX32 R225, R10, R27.reuse, 0x1, P3 ;  /* 0x0000001b0ae17211 */ /* 0x080fe400018f0eff */
[----:B------:R-:W-:Y:S02]  /*0980*/  LEA.HI.X.SX32 R207, R19, R27, 0x1, P6 ;  /* 0x0000001b13cf7211 */ /* 0x000fe400030f0eff */
[----:B------:R-:W-:-:S02]  /*0990*/  LEA R10, R193, R14, 0x3 ;  /* 0x0000000ec10a7211 */ /* 0x000fc400078e18ff */
[----:B------:R-:W-:Y:S02]  /*09a0*/  LEA R19, R26, R17, 0x1 ;  /* 0x000000111a137211 */ /* 0x000fe400078e08ff */
[----:B------:R-:W-:Y:S02]  /*09b0*/  LEA.HI.X.SX32 R231, R11, R27, 0x1, P4 ;  /* 0x0000001b0be77211 */ /* 0x000fe400020f0eff */
[----:B------:R-:W-:Y:S02]  /*09c0*/  LEA R11, R193, R10, 0x3 ;  /* 0x0000000ac10b7211 */ /* 0x000fe400078e18ff */
[----:B------:R-:W-:Y:S02]  /*09d0*/  LEA R210, P4, R10, R209, 0x1 ;  /* 0x000000d10ad27211 */ /* 0x000fe400078808ff */
[----:B------:R-:W-:Y:S02]  /*09e0*/  LEA R25, R26, R19, 0x1 ;  /* 0x000000131a197211 */ /* 0x000fe400078e08ff */
[----:B------:R-:W-:-:S02]  /*09f0*/  LEA R220, P2, R18, R209, 0x1 ;  /* 0x000000d112dc7211 */ /* 0x000fc400078408ff */
[-C--:B------:R-:W-:Y:S02]  /*0a00*/  LEA R218, P3, R20, R209.reuse, 0x1 ;  /* 0x000000d114da7211 */ /* 0x080fe400078608ff */
[----:B------:R-:W-:Y:S02]  /*0a10*/  LEA R208, P5, R11, R209, 0x1 ;  /* 0x000000d10bd07211 */ /* 0x000fe400078a08ff */
[----:B------:R-:W-:Y:S02]  /*0a20*/  LEA.HI.X.SX32 R211, R10, R27, 0x1, P4 ;  /* 0x0000001b0ad37211 */ /* 0x000fe400020f0eff */
[----:B------:R-:W-:Y:S02]  /*0a30*/  LEA R10, R26, R25, 0x1 ;  /* 0x000000191a0a7211 */ /* 0x000fe400078e08ff */
[-C--:B------:R-:W-:Y:S02]  /*0a40*/  LEA.HI.X.SX32 R221, R18, R27.reuse, 0x1, P2 ;  /* 0x0000001b12dd7211 */ /* 0x080fe400010f0eff */
[----:B------:R-:W-:-:S02]  /*0a50*/  LEA.HI.X.SX32 R219, R20, R27, 0x1, P3 ;  /* 0x0000001b14db7211 */ /* 0x000fc400018f0eff */
[-C--:B------:R-:W-:Y:S02]  /*0a60*/  LEA R216, P2, R16, R209.reuse, 0x1 ;  /* 0x000000d110d87211 */ /* 0x080fe400078408ff */
[----:B------:R-:W-:Y:S02]  /*0a70*/  LEA R212, P3, R14, R209, 0x1 ;  /* 0x000000d10ed47211 */ /* 0x000fe400078608ff */
[----:B------:R-:W-:Y:S02]  /*0a80*/  LEA.HI.X.SX32 R209, R11, R27, 0x1, P5 ;  /* 0x0000001b0bd17211 */ /* 0x000fe400028f0eff */
[----:B------:R-:W-:Y:S02]  /*0a90*/  LEA R11, R26, R10, 0x1 ;  /* 0x0000000a1a0b7211 */ /* 0x000fe400078e08ff */
[----:B------:R-:W-:Y:S02]  /*0aa0*/  IADD3.X R190, PT, PT, R21, UR13, R190, P0, P1 ;  /* 0x0000000d15be7c10 */ /* 0x000fe400087e24be */
[----:B------:R-:W-:-:S02]  /*0ab0*/  LEA R204, P0, R22, R36, 0x1 ;  /* 0x0000002416cc7211 */ /* 0x000fc400078008ff */
[----:B------:R-:W-:Y:S02]  /*0ac0*/  LEA.HI.X.SX32 R213, R14, R27, 0x1, P3 ;  /* 0x0000001b0ed57211 */ /* 0x000fe400018f0eff */
[----:B------:R-:W-:Y:S02]  /*0ad0*/  LEA R14, R26, R11, 0x1 ;  /* 0x0000000b1a0e7211 */ /* 0x000fe400078e08ff */
[----:B------:R-:W-:Y:S02]  /*0ae0*/  LEA R202, P1, R23, R36, 0x1 ;  /* 0x0000002417ca7211 */ /* 0x000fe400078208ff */
[----:B------:R-:W-:Y:S02]  /*0af0*/  LEA.HI.X.SX32 R205, R22, R190, 0x1, P0 ;  /* 0x000000be16cd7211 */ /* 0x000fe400000f0eff */
[----:B------:R-:W-:Y:S02]  /*0b00*/  LEA.HI.X.SX32 R217, R16, R27, 0x1, P2 ;  /* 0x0000001b10d97211 */ /* 0x000fe400010f0eff */
[----:B------:R-:W-:-:S02]  /*0b10*/  LEA R198, P0, R15, R36, 0x1 ;  /* 0x000000240fc67211 */ /* 0x000fc400078008ff */
[----:B------:R-:W-:Y:S02]  /*0b20*/  LEA R16, R26, R14, 0x1 ;  /* 0x0000000e1a107211 */ /* 0x000fe400078e08ff */
[----:B------:R-:W-:Y:S02]  /*0b30*/  LEA R200, P2, R24, R36, 0x1 ;  /* 0x0000002418c87211 */ /* 0x000fe400078408ff */
[----:B------:R-:W-:Y:S02]  /*0b40*/  LEA.HI.X.SX32 R203, R23, R190, 0x1, P1 ;  /* 0x000000be17cb7211 */ /* 0x000fe400008f0eff */
[----:B------:R-:W-:Y:S02]  /*0b50*/  LEA R196, P1, R17, R36, 0x1 ;  /* 0x0000002411c47211 */ /* 0x000fe400078208ff */
[----:B------:R-:W-:Y:S02]  /*0b60*/  LEA.HI.X.SX32 R199, R15, R190, 0x1, P0 ;  /* 0x000000be0fc77211 */ /* 0x000fe400000f0eff */
[----:B------:R-:W-:-:S02]  /*0b70*/  LEA R15, R26, R16, 0x1 ;  /* 0x000000101a0f7211 */ /* 0x000fc400078e08ff */
[----:B------:R-:W-:Y:S02]  /*0b80*/  LEA.HI.X.SX32 R201, R24, R190, 0x1, P2 ;  /* 0x000000be18c97211 */ /* 0x000fe400010f0eff */
[----:B------:R-:W-:Y:S02]  /*0b90*/  LEA R194, P2, R19, R36, 0x1 ;  /* 0x0000002413c27211 */ /* 0x000fe400078408ff */
[----:B------:R-:W-:Y:S02]  /*0ba0*/  LEA.HI.X.SX32 R197, R17, R190, 0x1, P1 ;  /* 0x000000be11c57211 */ /* 0x000fe400008f0eff */
[----:B------:R-:W-:Y:S02]  /*0bb0*/  LEA R186, P1, R10, R36, 0x1 ;  /* 0x000000240aba7211 */ /* 0x000fe400078208ff */
[----:B------:R-:W-:Y:S02]  /*0bc0*/  LEA R17, R26, R15, 0x1 ;  /* 0x0000000f1a117211 */ /* 0x000fe400078e08ff */
[----:B------:R-:W-:-:S02]  /*0bd0*/  LEA.HI.X.SX32 R195, R19, R190, 0x1, P2 ;  /* 0x000000be13c37211 */ /* 0x000fc400010f0eff */
[-C--:B------:R-:W-:Y:S02]  /*0be0*/  LEA R188, P0, R25, R36.reuse, 0x1 ;  /* 0x0000002419bc7211 */ /* 0x080fe400078008ff */
[----:B------:R-:W-:Y:S02]  /*0bf0*/  LEA R184, P2, R11, R36, 0x1 ;  /* 0x000000240bb87211 */ /* 0x000fe400078408ff */
[-C--:B------:R-:W-:Y:S02]  /*0c00*/  LEA.HI.X.SX32 R187, R10, R190.reuse, 0x1, P1 ;  /* 0x000000be0abb7211 */ /* 0x080fe400008f0eff */
[----:B------:R-:W-:Y:S02]  /*0c10*/  LEA R10, R26, R17, 0x1 ;  /* 0x000000111a0a7211 */ /* 0x000fe400078e08ff */
[-C--:B------:R-:W-:Y:S02]  /*0c20*/  LEA.HI.X.SX32 R189, R25, R190.reuse, 0x1, P0 ;  /* 0x000000be19bd7211 */ /* 0x080fe400000f0eff */
[----:B------:R-:W-:-:S02]  /*0c30*/  LEA.HI.X.SX32 R185, R11, R190, 0x1, P2 ;  /* 0x000000be0bb97211 */ /* 0x000fc400010f0eff */
[----:B------:R-:W-:Y:S02]  /*0c40*/  LEA R182, P0, R14, R36, 0x1 ;  /* 0x000000240eb67211 */ /* 0x000fe400078008ff */
[----:B------:R-:W-:Y:S02]  /*0c50*/  LEA R11, R26, R10, 0x1 ;  /* 0x0000000a1a0b7211 */ /* 0x000fe400078e08ff */
[-C--:B------:R-:W-:Y:S02]  /*0c60*/  LEA R180, P1, R16, R36.reuse, 0x1 ;  /* 0x0000002410b47211 */ /* 0x080fe400078208ff */
[----:B------:R-:W-:Y:S02]  /*0c70*/  LEA R30, P2, R15, R36, 0x1 ;  /* 0x000000240f1e7211 */ /* 0x000fe400078408ff */
[----:B------:R-:W-:Y:S02]  /*0c80*/  LEA.HI.X.SX32 R183, R14, R190, 0x1, P0 ;  /* 0x000000be0eb77211 */ /* 0x000fe400000f0eff */
[----:B------:R-:W-:-:S02]  /*0c90*/  LEA R14, R26, R11, 0x1 ;  /* 0x0000000b1a0e7211 */ /* 0x000fc400078e08ff */
[-C--:B------:R-:W-:Y:S02]  /*0ca0*/  LEA.HI.X.SX32 R181, R16, R190.reuse, 0x1, P1 ;  /* 0x000000be10b57211 */ /* 0x080fe400008f0eff */
[----:B------:R-:W-:Y:S02]  /*0cb0*/  LEA.HI.X.SX32 R31, R15, R190, 0x1, P2 ;  /* 0x000000be0f1f7211 */ /* 0x000fe400010f0eff */
[-C--:B------:R-:W-:Y:S02]  /*0cc0*/  LEA R28, P0, R17, R36.reuse, 0x1 ;  /* 0x00000024111c7211 */ /* 0x080fe400078008ff */
[-C--:B------:R-:W-:Y:S02]  /*0cd0*/  LEA R26, P1, R10, R36.reuse, 0x1 ;  /* 0x000000240a1a7211 */ /* 0x080fe400078208ff */
[-C--:B------:R-:W-:Y:S02]  /*0ce0*/  LEA R24, P2, R11, R36.reuse, 0x1 ;  /* 0x000000240b187211 */ /* 0x080fe400078408ff */
[----:B------:R-:W-:-:S02]  /*0cf0*/  LEA R22, P3, R14, R36, 0x1 ;  /* 0x000000240e167211 */ /* 0x000fc400078608ff */
[----:B------:R-:W-:Y:S02]  /*0d00*/  LOP3.LUT R15, R32, 0x30, R5, 0x78, !PT ;  /* 0x00000030200f7812 */ /* 0x000fe400078e7805 */
[-C--:B------:R-:W-:Y:S02]  /*0d10*/  LEA.HI.X.SX32 R29, R17, R190.reuse, 0x1, P0 ;  /* 0x000000be111d7211 */ /* 0x080fe400000f0eff */
[-C--:B------:R-:W-:Y:S02]  /*0d20*/  LEA.HI.X.SX32 R27, R10, R190.reuse, 0x1, P1 ;  /* 0x000000be0a1b7211 */ /* 0x080fe400008f0eff */
[-C--:B------:R-:W-:Y:S02]  /*0d30*/  LEA.HI.X.SX32 R25, R11, R190.reuse, 0x1, P2 ;  /* 0x000000be0b197211 */ /* 0x080fe400010f0eff */
[----:B------:R-:W-:Y:S02]  /*0d40*/  LEA.HI.X.SX32 R23, R14, R190, 0x1, P3 ;  /* 0x000000be0e177211 */ /* 0x000fe400018f0eff */
[----:B------:R-:W-:-:S02]  /*0d50*/  MOV R11, 0x3f800000 ;  /* 0x3f800000000b7802 */ /* 0x000fc40000000f00 */
[----:B------:R-:W-:Y:S02]  /*0d60*/  MOV R190, 0xff800000 ;  /* 0xff80000000be7802 */ /* 0x000fe40000000f00 */
[----:B------:R-:W-:Y:S02]  /*0d70*/  MOV R16, RZ ;  /* 0x000000ff00107202 */ /* 0x000fe40000000f00 */
[----:B------:R-:W-:Y:S02]  /*0d80*/  MOV R10, RZ ;  /* 0x000000ff000a7202 */ /* 0x000fe40000000f00 */
[----:B------:R-:W-:Y:S02]  /*0d90*/  MOV R192, 0xff800000 ;  /* 0xff80000000c07802 */ /* 0x000fe40000000f00 */
[----:B------:R-:W-:Y:S02]  /*0da0*/  MOV R21, 0x3f800000 ;  /* 0x3f80000000157802 */ /* 0x000fe40000000f00 */
[----:B------:R-:W-:-:S02]  /*0db0*/  LOP3.LUT R17, R34, 0x30, R5, 0x78, !PT ;  /* 0x0000003022117812 */ /* 0x000fc400078e7805 */
[C---:B------:R-:W-:Y:S02]  /*0dc0*/  LOP3.LUT R18, R12.reuse, 0x20, RZ, 0x3c, !PT ;  /* 0x000000200c127812 */ /* 0x040fe400078e3cff */
[C---:B------:R-:W-:Y:S02]  /*0dd0*/  LOP3.LUT R19, R12.reuse, 0x40, RZ, 0x3c, !PT ;  /* 0x000000400c137812 */ /* 0x040fe400078e3cff */
[----:B------:R-:W-:Y:S02]  /*0de0*/  LOP3.LUT R20, R12, 0x60, RZ, 0x3c, !PT ;  /* 0x000000600c147812 */ /* 0x000fe400078e3cff */
[----:B0-----:R-:W-:-:S07]  /*0df0*/  LOP3.LUT R14, R15, 0x40, RZ, 0x3c, !PT ;  /* 0x000000400f0e7812 */ /* 0x001fce00078e3cff */
.L_x_1:
[----:B------:R-:W-:-:S04]  /*0e00*/  IMAD.WIDE R32, R16, 0x2, R236 ;  /* 0x0000000210207825 */ /* 0x000fc800078e02ec */
[C---:B------:R-:W-:Y:S01]  /*0e10*/  IMAD.WIDE R34, R16.reuse, 0x2, R234 ;  /* 0x0000000210227825 */ /* 0x040fe200078e02ea */
[----:B------:R0:W2:Y:S03]  /*0e20*/  LDG.E.U16 R52, desc[UR10][R32.64] ;  /* 0x0000000a20347981 */ /* 0x0000a6000c1e1500 */
[C---:B------:R-:W-:Y:S01]  /*0e30*/  IMAD.WIDE R36, R16.reuse, 0x2, R232 ;  /* 0x0000000210247825 */ /* 0x040fe200078e02e8 */
[----:B------:R1:W3:Y:S03]  /*0e40*/  LDG.E.U16 R54, desc[UR10][R34.64] ;  /* 0x0000000a22367981 */ /* 0x0002e6000c1e1500 */
[C---:B------:R-:W-:Y:S01]  /*0e50*/  IMAD.WIDE R38, R16.reuse, 0x2, R230 ;  /* 0x0000000210267825 */ /* 0x040fe200078e02e6 */
[----:B------:R4:W5:Y:S03]  /*0e60*/  LDG.E.U16 R56, desc[UR10][R36.64] ;  /* 0x0000000a24387981 */ /* 0x000966000c1e1500 */
[C---:B------:R-:W-:Y:S01]  /*0e70*/  IMAD.WIDE R40, R16.reuse, 0x2, R228 ;  /* 0x0000000210287825 */ /* 0x040fe200078e02e4 */
[----:B------:R1:W5:Y:S03]  /*0e80*/  LDG.E.U16 R58, desc[UR10][R38.64] ;  /* 0x0000000a263a7981 */ /* 0x000366000c1e1500 */
[C---:B------:R-:W-:Y:S01]  /*0e90*/  IMAD.WIDE R42, R16.reuse, 0x2, R226 ;  /* 0x00000002102a7825 */ /* 0x040fe200078e02e2 */
[----:B------:R1:W5:Y:S03]  /*0ea0*/  LDG.E.U16 R60, desc[UR10][R40.64] ;  /* 0x0000000a283c7981 */ /* 0x000366000c1e1500 */
[C---:B0-----:R-:W-:Y:S01]  /*0eb0*/  IMAD.WIDE R32, R16.reuse, 0x2, R224 ;  /* 0x0000000210207825 */ /* 0x041fe200078e02e0 */
[----:B------:R0:W5:Y:S03]  /*0ec0*/  LDG.E.U16 R62, desc[UR10][R42.64] ;  /* 0x0000000a2a3e7981 */ /* 0x000166000c1e1500 */
[----:B------:R-:W-:-:S02]  /*0ed0*/  IMAD.WIDE R44, R16, 0x2, R222 ;  /* 0x00000002102c7825 */ /* 0x000fc400078e02de */
[----:B------:R-:W5:Y:S02]  /*0ee0*/  LDG.E.U16 R32, desc[UR10][R32.64] ;  /* 0x0000000a20207981 */ /* 0x000f64000c1e1500 */
[C---:B------:R-:W-:Y:S02]  /*0ef0*/  IMAD.WIDE R46, R16.reuse, 0x2, R220 ;  /* 0x00000002102e7825 */ /* 0x040fe400078e02dc */
[----:B------:R-:W5:Y:S02]  /*0f00*/  LDG.E.U16 R44, desc[UR10][R44.64] ;  /* 0x0000000a2c2c7981 */ /* 0x000f64000c1e1500 */
[C---:B------:R-:W-:Y:S02]  /*0f10*/  IMAD.WIDE R48, R16.reuse, 0x2, R218 ;  /* 0x0000000210307825 */ /* 0x040fe400078e02da */
[----:B------:R-:W5:Y:S02]  /*0f20*/  LDG.E.U16 R46, desc[UR10][R46.64] ;  /* 0x0000000a2e2e7981 */ /* 0x000f64000c1e1500 */
[----:B------:R-:W-:-:S02]  /*0f30*/  IMAD.WIDE R50, R16, 0x2, R216 ;  /* 0x0000000210327825 */ /* 0x000fc400078e02d8 */
[----:B------:R-:W5:Y:S02]  /*0f40*/  LDG.E.U16 R48, desc[UR10][R48.64] ;  /* 0x0000000a30307981 */ /* 0x000f64000c1e1500 */
[C---:B-1----:R-:W-:Y:S02]  /*0f50*/  IMAD.WIDE R34, R16.reuse, 0x2, R214 ;  /* 0x0000000210227825 */ /* 0x042fe400078e02d6 */
[----:B------:R-:W5:Y:S02]  /*0f60*/  LDG.E.U16 R50, desc[UR10][R50.64] ;  /* 0x0000000a32327981 */ /* 0x000f64000c1e1500 */
[C---:B----4-:R-:W-:Y:S02]  /*0f70*/  IMAD.WIDE R36, R16.reuse, 0x2, R212 ;  /* 0x0000000210247825 */ /* 0x050fe400078e02d4 */
[----:B------:R-:W4:Y:S02]  /*0f80*/  LDG.E.U16 R34, desc[UR10][R34.64] ;  /* 0x0000000a22227981 */ /* 0x000f24000c1e1500 */
[----:B------:R-:W-:-:S02]  /*0f90*/  IMAD.WIDE R38, R16, 0x2, R210 ;  /* 0x0000000210267825 */ /* 0x000fc400078e02d2 */
[----:B------:R-:W4:Y:S02]  /*0fa0*/  LDG.E.U16 R36, desc[UR10][R36.64] ;  /* 0x0000000a24247981 */ /* 0x000f24000c1e1500 */
[C---:B------:R-:W-:Y:S02]  /*0fb0*/  IMAD.WIDE R40, R16.reuse, 0x2, R208 ;  /* 0x0000000210287825 */ /* 0x040fe400078e02d0 */
[----:B------:R-:W4:Y:S02]  /*0fc0*/  LDG.E.U16 R38, desc[UR10][R38.64] ;  /* 0x0000000a26267981 */ /* 0x000f24000c1e1500 */
[----:B0-----:R-:W-:Y:S02]  /*0fd0*/  IMAD.WIDE R42, R16, 0x2, R206 ;  /* 0x00000002102a7825 */ /* 0x001fe400078e02ce */
[----:B------:R-:W4:Y:S04]  /*0fe0*/  LDG.E.U16 R40, desc[UR10][R40.64] ;  /* 0x0000000a28287981 */ /* 0x000f28000c1e1500 */
[----:B------:R-:W4:Y:S01]  /*0ff0*/  LDG.E.U16 R42, desc[UR10][R42.64] ;  /* 0x0000000a2a2a7981 */ /* 0x000f22000c1e1500 */
[----:B------:R-:W-:Y:S06]  /*1000*/  BAR.SYNC.DEFER_BLOCKING 0x0 ;  /* 0x0000000000007b1d */ /* 0x000fec0000010000 */
[----:B--2---:R-:W-:Y:S04]  /*1010*/  STS.U16 [R7+UR6], R52 ;  /* 0x0000003407007988 */ /* 0x004fe80008000406 */
[----:B---3--:R-:W-:Y:S04]  /*1020*/  STS.U16 [R7+UR6+0x200], R54 ;  /* 0x0002003607007988 */ /* 0x008fe80008000406 */
[----:B-----5:R-:W-:Y:S04]  /*1030*/  STS.U16 [R7+UR6+0x400], R56 ;  /* 0x0004003807007988 */ /* 0x020fe80008000406 */
[----:B------:R-:W-:Y:S04]  /*1040*/  STS.U16 [R7+UR6+0x600], R58 ;  /* 0x0006003a07007988 */ /* 0x000fe80008000406 */
[----:B------:R-:W-:Y:S04]  /*1050*/  STS.U16 [R7+UR6+0x800], R60 ;  /* 0x0008003c07007988 */ /* 0x000fe80008000406 */
[----:B------:R-:W-:Y:S04]  /*1060*/  STS.U16 [R7+UR6+0xa00], R62 ;  /* 0x000a003e07007988 */ /* 0x000fe80008000406 */
[----:B------:R-:W-:Y:S04]  /*1070*/  STS.U16 [R7+UR6+0xc00], R32 ;  /* 0x000c002007007988 */ /* 0x000fe80008000406 */
[----:B------:R-:W-:Y:S04]  /*1080*/  STS.U16 [R7+UR6+0xe00], R44 ;  /* 0x000e002c07007988 */ /* 0x000fe80008000406 */
[----:B------:R-:W-:Y:S04]  /*1090*/  STS.U16 [R7+UR6+0x1000], R46 ;  /* 0x0010002e07007988 */ /* 0x000fe80008000406 */
[----:B------:R-:W-:Y:S04]  /*10a0*/  STS.U16 [R7+UR6+0x1200], R48 ;  /* 0x0012003007007988 */ /* 0x000fe80008000406 */
[----:B------:R-:W-:Y:S04]  /*10b0*/  STS.U16 [R7+UR6+0x1400], R50 ;  /* 0x0014003207007988 */ /* 0x000fe80008000406 */
[----:B----4-:R-:W-:Y:S04]  /*10c0*/  STS.U16 [R7+UR6+0x1600], R34 ;  /* 0x0016002207007988 */ /* 0x010fe80008000406 */
[----:B------:R-:W-:Y:S04]  /*10d0*/  STS.U16 [R7+UR6+0x1800], R36 ;  /* 0x0018002407007988 */ /* 0x000fe80008000406 */
[----:B------:R-:W-:Y:S04]  /*10e0*/  STS.U16 [R7+UR6+0x1a00], R38 ;  /* 0x001a002607007988 */ /* 0x000fe80008000406 */
[----:B------:R-:W-:Y:S04]  /*10f0*/  STS.U16 [R7+UR6+0x1c00], R40 ;  /* 0x001c002807007988 */ /* 0x000fe80008000406 */
[----:B------:R-:W-:Y:S01]  /*1100*/  STS.U16 [R7+UR6+0x1e00], R42 ;  /* 0x001e002a07007988 */ /* 0x000fe20008000406 */
[----:B------:R-:W-:Y:S06]  /*1110*/  BAR.SYNC.DEFER_BLOCKING 0x0 ;  /* 0x0000000000007b1d */ /* 0x000fec0000010000 */
[----:B------:R-:W-:Y:S04]  /*1120*/  LDSM.16.MT88.4 R176, [R13+0x2000] ;  /* 0x002000000db0783b */ /* 0x000fe80000004200 */
[----:B------:R-:W0:Y:S04]  /*1130*/  LDSM.16.M88.4 R92, [R17+UR6] ;  /* 0x00000006115c783b */ /* 0x000e280008000200 */
[----:B------:R-:W1:Y:S04]  /*1140*/  LDSM.16.M88.4 R88, [R17+UR6+0x200] ;  /* 0x000200061158783b */ /* 0x000e680008000200 */
[----:B------:R-:W2:Y:S04]  /*1150*/  LDSM.16.M88.4 R84, [R17+UR6+0x400] ;  /* 0x000400061154783b */ /* 0x000ea80008000200 */
[----:B------:R-:W3:Y:S04]  /*1160*/  LDSM.16.M88.4 R80, [R17+UR6+0x600] ;  /* 0x000600061150783b */ /* 0x000ee80008000200 */
[----:B------:R-:W4:Y:S04]  /*1170*/  LDSM.16.M88.4 R76, [R17+UR6+0x800] ;  /* 0x00080006114c783b */ /* 0x000f280008000200 */
[----:B------:R-:W5:Y:S04]  /*1180*/  LDSM.16.M88.4 R72, [R17+UR6+0xa00] ;  /* 0x000a00061148783b */ /* 0x000f680008000200 */
[----:B------:R-:W3:Y:S04]  /*1190*/  LDSM.16.MT88.4 R168, [R13+0x2400] ;  /* 0x002400000da8783b */ /* 0x000ee80000004200 */
[----:B------:R-:W3:Y:S04]  /*11a0*/  LDSM.16.M88.4 R68, [R17+UR6+0xc00] ;  /* 0x000c00061144783b */ /* 0x000ee80008000200 */
[----:B------:R-:W4:Y:S04]  /*11b0*/  LDSM.16.M88.4 R52, [R17+UR6+0x1400] ;  /* 0x001400061134783b */ /* 0x000f280008000200 */
[----:B------:R-:W4:Y:S04]  /*11c0*/  LDSM.16.M88.4 R44, [R17+UR6+0x1600] ;  /* 0x00160006112c783b */ /* 0x000f280008000200 */
[----:B------:R-:W5:Y:S04]  /*11d0*/  LDSM.16.M88.4 R64, [R17+UR6+0xe00] ;  /* 0x000e00061140783b */ /* 0x000f680008000200 */
[----:B------:R-:W5:Y:S01]  /*11e0*/  LDSM.16.M88.4 R60, [R17+UR6+0x1000] ;  /* 0x00100006113c783b */ /* 0x000f620008000200 */
[C---:B0-----:R-:W-:Y:S03]  /*11f0*/  HMMA.16816.F32 R172, R176.reuse, R92, RZ ;  /* 0x0000005cb0ac723c */ /* 0x041fe600000018ff */
[----:B------:R-:W0:Y:S04]  /*1200*/  LDSM.16.M88.4 R56, [R17+UR6+0x1200] ;  /* 0x001200061138783b */ /* 0x000e280008000200 */
[----:B------:R-:W0:Y:S01]  /*1210*/  LDSM.16.M88.4 R48, [R17+UR6+0x1800] ;  /* 0x001800061130783b */ /* 0x000e220008000200 */
[C---:B-1----:R-:W-:Y:S03]  /*1220*/  HMMA.16816.F32 R148, R176.reuse, R88, RZ ;  /* 0x00000058b094723c */ /* 0x042fe600000018ff */
[----:B------:R-:W1:Y:S04]  /*1230*/  LDSM.16.M88.4 R40, [R17+UR6+0x1c00] ;  /* 0x001c00061128783b */ /* 0x000e680008000200 */
[----:B------:R-:W0:Y:S01]  /*1240*/  LDSM.16.M88.4 R36, [R17+UR6+0x1a00] ;  /* 0x001a00061124783b */ /* 0x000e220008000200 */
[C---:B--2---:R-:W-:Y:S03]  /*1250*/  HMMA.16816.F32 R112, R176.reuse, R84, RZ ;  /* 0x00000054b070723c */ /* 0x044fe600000018ff */
[----:B------:R-:W2:Y:S05]  /*1260*/  LDSM.16.M88.4 R32, [R17+UR6+0x1e00] ;  /* 0x001e00061120783b */ /* 0x000eaa0008000200 */
[C---:B---3--:R-:W-:Y:S08]  /*1270*/  HMMA.16816.F32 R152, R176.reuse, R80, RZ ;  /* 0x00000050b098723c */ /* 0x048ff000000018ff */
[C---:B----4-:R-:W-:Y:S08]  /*1280*/  HMMA.16816.F32 R96, R176.reuse, R76, RZ ;  /* 0x0000004cb060723c */ /* 0x050ff000000018ff */
[----:B-----5:R-:W-:Y:S08]  /*1290*/  HMMA.16816.F32 R156, R176, R72, RZ ;  /* 0x00000048b09c723c */ /* 0x020ff000000018ff */
[C---:B------:R-:W-:Y:S08]  /*12a0*/  HMMA.16816.F32 R172, R168.reuse, R94, R172 ;  /* 0x0000005ea8ac723c */ /* 0x040ff000000018ac */
[----:B------:R-:W-:Y:S08]  /*12b0*/  HMMA.16816.F32 R148, R168, R90, R148 ;  /* 0x0000005aa894723c */ /* 0x000ff00000001894 */
[----:B------:R-:W-:Y:S08]  /*12c0*/  HMMA.16816.F32 R144, R176, R68, RZ ;  /* 0x00000044b090723c */ /* 0x000ff000000018ff */
[----:B------:R-:W-:Y:S08]  /*12d0*/  HMMA.16816.F32 R112, R168, R86, R112 ;  /* 0x00000056a870723c */ /* 0x000ff00000001870 */
[C---:B------:R-:W-:Y:S08]  /*12e0*/  HMMA.16816.F32 R116, R176.reuse, R52, RZ ;  /* 0x00000034b074723c */ /* 0x040ff000000018ff */
[C---:B------:R-:W-:Y:S08]  /*12f0*/  HMMA.16816.F32 R128, R176.reuse, R44, RZ ;  /* 0x0000002cb080723c */ /* 0x040ff000000018ff */
[----:B------:R-:W-:Y:S08]  /*1300*/  HMMA.16816.F32 R132, R176, R64, RZ ;  /* 0x00000040b084723c */ /* 0x000ff000000018ff */
[----:B------:R-:W-:Y:S01]  /*1310*/  HMMA.16816.F32 R152, R168, R82, R152 ;  /* 0x00000052a898723c */ /* 0x000fe20000001898 */
[----:B------:R-:W-:Y:S01]  /*1320*/  FMUL R45, R173, UR8 ;  /* 0x00000008ad2d7c20 */ /* 0x000fe20008400000 */
[----:B------:R-:W-:-:S06]  /*1330*/  FMUL R44, R148, UR8 ;  /* 0x00000008942c7c20 */ /* 0x000fcc0008400000 */
[----:B------:R-:W-:Y:S08]  /*1340*/  HMMA.16816.F32 R124, R176, R60, RZ ;  /* 0x0000003cb07c723c */ /* 0x000ff000000018ff */
[----:B------:R-:W-:Y:S01]  /*1350*/  HMMA.16816.F32 R96, R168, R78, R96 ;  /* 0x0000004ea860723c */ /* 0x000fe20000001860 */
[----:B------:R-:W-:Y:S01]  /*1360*/  FMUL R52, R149, UR8 ;  /* 0x0000000895347c20 */ /* 0x000fe20008400000 */
[----:B------:R-:W-:-:S06]  /*1370*/  FMUL R53, R112, UR8 ;  /* 0x0000000870357c20 */ /* 0x000fcc0008400000 */
[C---:B0-----:R-:W-:Y:S08]  /*1380*/  HMMA.16816.F32 R164, R176.reuse, R56, RZ ;  /* 0x00000038b0a4723c */ /* 0x041ff000000018ff */
[C---:B------:R-:W-:Y:S08]  /*1390*/  HMMA.16816.F32 R136, R176.reuse, R48, RZ ;  /* 0x00000030b088723c */ /* 0x040ff000000018ff */
[----:B-1----:R-:W-:Y:S01]  /*13a0*/  HMMA.16816.F32 R100, R176, R40, RZ ;  /* 0x00000028b064723c */ /* 0x002fe200000018ff */
[----:B------:R-:W-:-:S07]  /*13b0*/  FMUL R40, R172, UR8 ;  /* 0x00000008ac287c20 */ /* 0x000fce0008400000 */
[----:B------:R-:W-:Y:S01]  /*13c0*/  HMMA.16816.F32 R156, R168, R74, R156 ;  /* 0x0000004aa89c723c */ /* 0x000fe2000000189c */
[----:B------:R-:W-:-:S07]  /*13d0*/  FMNMX3 R44, R40, R45, R44, !PT ;  /* 0x0000002d282c7276 */ /* 0x000fce000780002c */
[----:B------:R-:W-:Y:S01]  /*13e0*/  HMMA.16816.F32 R144, R168, R70, R144 ;  /* 0x00000046a890723c */ /* 0x000fe20000001890 */
[----:B------:R-:W-:-:S05]  /*13f0*/  IMAD.WIDE R48, R10, 0x2, R200 ;  /* 0x000000020a307825 */ /* 0x000fca00078e02c8 */
[----:B------:R0:W3:Y:S02]  /*1400*/  LDG.E.U16 R40, desc[UR10][R48.64] ;  /* 0x0000000a30287981 */ /* 0x0000e4000c1e1500 */
[----:B------:R-:W-:Y:S01]  /*1410*/  HMMA.16816.F32 R116, R168, R54, R116 ;  /* 0x00000036a874723c */ /* 0x000fe20000001874 */
[----:B------:R-:W-:Y:S01]  /*1420*/  FMNMX3 R54, R44, R52, R53, !PT ;  /* 0x000000342c367276 */ /* 0x000fe20007800035 */
[----:B------:R-:W-:Y:S01]  /*1430*/  FMUL R44, R113, UR8 ;  /* 0x00000008712c7c20 */ /* 0x000fe20008400000 */
[----:B------:R-:W-:-:S05]  /*1440*/  FMUL R55, R96, UR8 ;  /* 0x0000000860377c20 */ /* 0x000fca0008400000 */
[----:B------:R-:W-:Y:S01]  /*1450*/  HMMA.16816.F32 R128, R168, R46, R128 ;  /* 0x0000002ea880723c */ /* 0x000fe20000001880 */
[----:B------:R-:W-:Y:S01]  /*1460*/  FMUL R47, R152, UR8 ;  /* 0x00000008982f7c20 */ /* 0x000fe20008400000 */
[----:B------:R-:W-:-:S06]  /*1470*/  FMUL R46, R153, UR8 ;  /* 0x00000008992e7c20 */ /* 0x000fcc0008400000 */
[----:B------:R-:W-:Y:S01]  /*1480*/  HMMA.16816.F32 R132, R168, R66, R132 ;  /* 0x00000042a884723c */ /* 0x000fe20000001884 */
[----:B------:R-:W-:-:S07]  /*1490*/  FMNMX3 R44, R54, R44, R47, !PT ;  /* 0x0000002c362c7276 */ /* 0x000fce000780002f */
[----:B------:R-:W-:Y:S01]  /*14a0*/  HMMA.16816.F32 R124, R168, R62, R124 ;  /* 0x0000003ea87c723c */ /* 0x000fe2000000187c */
[----:B0-----:R-:W-:Y:S01]  /*14b0*/  FMNMX3 R48, R44, R46, R55, !PT ;  /* 0x0000002e2c307276 */ /* 0x001fe20007800037 */
[----:B------:R-:W-:Y:S01]  /*14c0*/  FMUL R44, R97, UR8 ;  /* 0x00000008612c7c20 */ /* 0x000fe20008400000 */
[----:B------:R-:W-:-:S05]  /*14d0*/  IMAD.WIDE R52, R10, 0x2, R196 ;  /* 0x000000020a347825 */ /* 0x000fca00078e02c4 */
[C---:B------:R-:W-:Y:S01]  /*14e0*/  HMMA.16816.F32 R164, R168.reuse, R58, R164 ;  /* 0x0000003aa8a4723c */ /* 0x040fe200000018a4 */
[----:B------:R-:W-:Y:S01]  /*14f0*/  FMUL R46, R157, UR8 ;  /* 0x000000089d2e7c20 */ /* 0x000fe20008400000 */
[----:B------:R-:W-:Y:S01]  /*1500*/  FMUL R57, R144, UR8 ;  /* 0x0000000890397c20 */ /* 0x000fe20008400000 */
[----:B------:R0:W4:Y:S05]  /*1510*/  LDG.E.U16 R49, desc[UR10][R52.64] ;  /* 0x0000000a34317981 */ /* 0x00012a000c1e1500 */
[----:B------:R-:W-:Y:S01]  /*1520*/  HMMA.16816.F32 R136, R168, R50, R136 ;  /* 0x00000032a888723c */ /* 0x000fe20000001888 */
[----:B------:R-:W-:-:S05]  /*1530*/  FMUL R51, R156, UR8 ;  /* 0x000000089c337c20 */ /* 0x000fca0008400000 */
[----:B------:R-:W-:Y:S01]  /*1540*/  FMNMX3 R48, R48, R44, R51, !PT ;  /* 0x0000002c30307276 */ /* 0x000fe20007800033 */
[----:B0-----:R-:W-:Y:S01]  /*1550*/  FMUL R53, R132, UR8 ;  /* 0x0000000884357c20 */ /* 0x001fe20008400000 */
[----:B------:R-:W-:Y:S02]  /*1560*/  HMMA.16816.F32 R104, R176, R36, RZ ;  /* 0x00000024b068723c */ /* 0x000fe400000018ff */
[----:B------:R-:W-:Y:S01]  /*1570*/  FMNMX3 R50, R48, R46, R57, !PT ;  /* 0x0000002e30327276 */ /* 0x000fe20007800039 */
[----:B------:R-:W-:Y:S01]  /*1580*/  FMUL R46, R145, UR8 ;  /* 0x00000008912e7c20 */ /* 0x000fe20008400000 */
[----:B------:R-:W-:Y:S01]  /*1590*/  FMUL R48, R133, UR8 ;  /* 0x0000000885307c20 */ /* 0x000fe20008400000 */
[----:B------:R-:W-:-:S03]  /*15a0*/  FMUL R57, R124, UR8 ;  /* 0x000000087c397c20 */ /* 0x000fc60008400000 */
[----:B--2---:R-:W-:Y:S01]  /*15b0*/  HMMA.16816.F32 R176, R176, R32, RZ ;  /* 0x00000020b0b0723c */ /* 0x004fe200000018ff */
[----:B------:R-:W-:Y:S01]  /*15c0*/  FMNMX3 R46, R50, R46, R53, !PT ;  /* 0x0000002e322e7276 */ /* 0x000fe20007800035 */
[----:B------:R-:W-:-:S03]  /*15d0*/  IMAD.WIDE R36, R10, 0x2, R202 ;  /* 0x000000020a247825 */ /* 0x000fc600078e02ca */
[----:B------:R-:W-:-:S03]  /*15e0*/  FMNMX3 R46, R46, R48, R57, !PT ;  /* 0x000000302e2e7276 */ /* 0x000fc60007800039 */
[----:B------:R-:W-:Y:S01]  /*15f0*/  HMMA.16816.F32 R100, R168, R42, R100 ;  /* 0x0000002aa864723c */ /* 0x000fe20000001864 */
[----:B------:R-:W-:Y:S01]  /*1600*/  FMUL R42, R125, UR8 ;  /* 0x000000087d2a7c20 */ /* 0x000fe20008400000 */
[----:B------:R-:W-:Y:S01]  /*1610*/  FMUL R43, R164, UR8 ;  /* 0x00000008a42b7c20 */ /* 0x000fe20008400000 */
[----:B------:R-:W-:-:S04]  /*1620*/  IMAD.WIDE R32, R10, 0x2, R204 ;  /* 0x000000020a207825 */ /* 0x000fc800078e02cc */
[----:B------:R-:W-:Y:S01]  /*1630*/  FMUL R48, R165, UR8 ;  /* 0x00000008a5307c20 */ /* 0x000fe20008400000 */
[----:B------:R-:W-:Y:S01]  /*1640*/  FMUL R59, R116, UR8 ;  /* 0x00000008743b7c20 */ /* 0x000fe20008400000 */
[----:B------:R0:W2:Y:S01]  /*1650*/  LDG.E.U16 R45, desc[UR10][R36.64] ;  /* 0x0000000a242d7981 */ /* 0x0000a2000c1e1500 */
[----:B------:R-:W-:-:S03]  /*1660*/  FMNMX3 R42, R46, R42, R43, !PT ;  /* 0x0000002a2e2a7276 */ /* 0x000fc6000780002b */
[----:B------:R1:W5:Y:S01]  /*1670*/  LDG.E.U16 R41, desc[UR10][R32.64] ;  /* 0x0000000a20297981 */ /* 0x000362000c1e1500 */
[----:B------:R-:W-:Y:S01]  /*1680*/  FMNMX3 R50, R42, R48, R59, !PT ;  /* 0x000000302a327276 */ /* 0x000fe2000780003b */
[----:B------:R-:W-:Y:S01]  /*1690*/  FMUL R42, R117, UR8 ;  /* 0x00000008752a7c20 */ /* 0x000fe20008400000 */
[----:B------:R-:W-:Y:S01]  /*16a0*/  FMUL R59, R128, UR8 ;  /* 0x00000008803b7c20 */ /* 0x000fe20008400000 */
[C---:B0-----:R-:W-:Y:S01]  /*16b0*/  IMAD.WIDE R36, R10.reuse, 0x2, R194 ;  /* 0x000000020a247825 */ /* 0x041fe200078e02c2 */
[----:B------:R-:W-:Y:S03]  /*16c0*/  HMMA.16816.F32 R104, R168, R38, R104 ;  /* 0x00000026a868723c */ /* 0x000fe60000001868 */
[C---:B-1----:R-:W-:Y:S01]  /*16d0*/  IMAD.WIDE R32, R10.reuse, 0x2, R198 ;  /* 0x000000020a207825 */ /* 0x042fe200078e02c6 */
[----:B------:R0:W2:Y:S03]  /*16e0*/  LDG.E.U16 R51, desc[UR10][R36.64] ;  /* 0x0000000a24337981 */ /* 0x0000a6000c1e1500 */
[C---:B------:R-:W-:Y:S01]  /*16f0*/  IMAD.WIDE R54, R10.reuse, 0x2, R188 ;  /* 0x000000020a367825 */ /* 0x040fe200078e02bc */
[----:B------:R1:W2:Y:S03]  /*1700*/  LDG.E.U16 R47, desc[UR10][R32.64] ;  /* 0x0000000a202f7981 */ /* 0x0002a6000c1e1500 */
[----:B------:R-:W-:Y:S01]  /*1710*/  FMUL R48, R129, UR8 ;  /* 0x0000000881307c20 */ /* 0x000fe20008400000 */
[----:B------:R-:W-:-:S04]  /*1720*/  IMAD.WIDE R38, R10, 0x2, R184 ;  /* 0x000000020a267825 */ /* 0x000fc800078e02b8 */
[----:B------:R-:W-:Y:S01]  /*1730*/  FMUL R61, R136, UR8 ;  /* 0x00000008883d7c20 */ /* 0x000fe20008400000 */
[----:B------:R-:W-:Y:S01]  /*1740*/  FMNMX3 R42, R50, R42, R59, !PT ;  /* 0x0000002a322a7276 */ /* 0x000fe2000780003b */
[----:B------:R-:W2:Y:S01]  /*1750*/  LDG.E.U16 R44, desc[UR10][R54.64] ;  /* 0x0000000a362c7981 */ /* 0x000ea2000c1e1500 */
[C---:B0-----:R-:W-:Y:S01]  /*1760*/  IMAD.WIDE R36, R10.reuse, 0x2, R182 ;  /* 0x000000020a247825 */ /* 0x041fe200078e02b6 */
[----:B------:R-:W-:Y:S03]  /*1770*/  HMMA.16816.F32 R176, R168, R34, R176 ;  /* 0x00000022a8b0723c */ /* 0x000fe600000018b0 */
[----:B-1----:R-:W-:Y:S01]  /*1780*/  IMAD.WIDE R32, R10, 0x2, R186 ;  /* 0x000000020a207825 */ /* 0x002fe200078e02ba */
[----:B------:R0:W2:Y:S01]  /*1790*/  LDG.E.U16 R43, desc[UR10][R36.64] ;  /* 0x0000000a242b7981 */ /* 0x0000a2000c1e1500 */
[----:B------:R-:W-:Y:S02]  /*17a0*/  FMNMX3 R52, R42, R48, R61, !PT ;  /* 0x000000302a347276 */ /* 0x000fe4000780003d */
[C---:B------:R-:W-:Y:S01]  /*17b0*/  IMAD.WIDE R34, R10.reuse, 0x2, R28 ;  /* 0x000000020a227825 */ /* 0x040fe200078e021c */
[----:B------:R1:W2:Y:S03]  /*17c0*/  LDG.E.U16 R55, desc[UR10][R38.64] ;  /* 0x0000000a26377981 */ /* 0x0002a6000c1e1500 */
[C---:B------:R-:W-:Y:S01]  /*17d0*/  IMAD.WIDE R56, R10.reuse, 0x2, R180 ;  /* 0x000000020a387825 */ /* 0x040fe200078e02b4 */
[----:B------:R1:W3:Y:S03]  /*17e0*/  LDG.E.U16 R53, desc[UR10][R32.64] ;  /* 0x0000000a20357981 */ /* 0x0002e6000c1e1500 */
[C---:B0-----:R-:W-:Y:S01]  /*17f0*/  IMAD.WIDE R36, R10.reuse, 0x2, R24 ;  /* 0x000000020a247825 */ /* 0x041fe200078e0218 */
[----:B------:R0:W3:Y:S03]  /*1800*/  LDG.E.U16 R59, desc[UR10][R34.64] ;  /* 0x0000000a223b7981 */ /* 0x0000e6000c1e1500 */
[C---:B-1----:R-:W-:Y:S01]  /*1810*/  IMAD.WIDE R38, R10.reuse, 0x2, R26 ;  /* 0x000000020a267825 */ /* 0x042fe200078e021a */
[----:B------:R-:W3:Y:S03]  /*1820*/  LDG.E.U16 R46, desc[UR10][R56.64] ;  /* 0x0000000a382e7981 */ /* 0x000ee6000c1e1500 */
[C---:B------:R-:W-:Y:S01]  /*1830*/  IMAD.WIDE R32, R10.reuse, 0x2, R30 ;  /* 0x000000020a207825 */ /* 0x040fe200078e021e */
[----:B------:R-:W3:Y:S03]  /*1840*/  LDG.E.U16 R65, desc[UR10][R38.64] ;  /* 0x0000000a26417981 */ /* 0x000ee6000c1e1500 */
[----:B------:R-:W-:Y:S01]  /*1850*/  IMAD.WIDE R60, R10, 0x2, R22 ;  /* 0x000000020a3c7825 */ /* 0x000fe200078e0216 */
[----:B------:R-:W3:Y:S04]  /*1860*/  LDG.E.U16 R48, desc[UR10][R36.64] ;  /* 0x0000000a24307981 */ /* 0x000ee8000c1e1500 */
[----:B------:R1:W3:Y:S04]  /*1870*/  LDG.E.U16 R57, desc[UR10][R32.64] ;  /* 0x0000000a20397981 */ /* 0x0002e8000c1e1500 */
[----:B------:R1:W3:Y:S01]  /*1880*/  LDG.E.U16 R67, desc[UR10][R60.64] ;  /* 0x0000000a3c437981 */ /* 0x0002e2000c1e1500 */
[----:B------:R-:W-:Y:S01]  /*1890*/  FMUL R42, R137, UR8 ;  /* 0x00000008892a7c20 */ /* 0x000fe20008400000 */
[----:B------:R-:W-:Y:S01]  /*18a0*/  FMUL R63, R104, UR8 ;  /* 0x00000008683f7c20 */ /* 0x000fe20008400000 */
[----:B------:R-:W-:Y:S01]  /*18b0*/  FMUL R50, R105, UR8 ;  /* 0x0000000869327c20 */ /* 0x000fe20008400000 */
[----:B------:R-:W-:Y:S01]  /*18c0*/  FMUL R69, R100, UR8 ;  /* 0x0000000864457c20 */ /* 0x000fe20008400000 */
[----:B0-----:R-:W-:Y:S01]  /*18d0*/  FMUL R34, R177, UR8 ;  /* 0x00000008b1227c20 */ /* 0x001fe20008400000 */
[----:B-1----:R-:W-:Y:S01]  /*18e0*/  FMUL R32, R101, UR8 ;  /* 0x0000000865207c20 */ /* 0x002fe20008400000 */
[----:B------:R-:W-:Y:S01]  /*18f0*/  FMNMX3 R42, R52, R42, R63, !PT ;  /* 0x0000002a342a7276 */ /* 0x000fe2000780003f */
[----:B------:R-:W-:Y:S01]  /*1900*/  FMUL R33, R176, UR8 ;  /* 0x00000008b0217c20 */ /* 0x000fe20008400000 */
[----:B------:R-:W-:Y:S01]  /*1910*/  FMUL R37, R154, UR8 ;  /* 0x000000089a257c20 */ /* 0x000fe20008400000 */
[----:B------:R-:W-:Y:S01]  /*1920*/  BAR.SYNC.DEFER_BLOCKING 0x0 ;  /* 0x0000000000007b1d */ /* 0x000fe20000010000 */
[----:B------:R-:W-:-:S04]  /*1930*/  FMNMX3 R42, R42, R50, R69, !PT ;  /* 0x000000322a2a7276 */ /* 0x000fc80007800045 */
[----:B------:R-:W-:-:S04]  /*1940*/  FMNMX3 R33, R42, R32, R33, !PT ;  /* 0x000000202a217276 */ /* 0x000fc80007800021 */
[----:B------:R-:W-:-:S05]  /*1950*/  FMNMX R34, R34, R33, !PT ;  /* 0x0000002122227209 */ /* 0x000fca0007800000 */
[----:B------:R-:W0:Y:S02]  /*1960*/  SHFL.BFLY PT, R33, R34, 0x2, 0x1f ;  /* 0x0c401f0022217f89 */ /* 0x000e2400000e0000 */
[----:B0-----:R-:W-:-:S05]  /*1970*/  FMNMX R35, R34, R33, !PT ;  /* 0x0000002122237209 */ /* 0x001fca0007800000 */
[----:B------:R-:W0:Y:S01]  /*1980*/  SHFL.BFLY PT, R33, R35, 0x1, 0x1f ;  /* 0x0c201f0023217f89 */ /* 0x000e2200000e0000 */
[----:B------:R-:W-:Y:S01]  /*1990*/  FMUL R32, R174, UR8 ;  /* 0x00000008ae207c20 */ /* 0x000fe20008400000 */
[----:B------:R-:W-:Y:S01]  /*19a0*/  FMUL R34, R150, UR8 ;  /* 0x0000000896227c20 */ /* 0x000fe20008400000 */
[----:B0-----:R-:W-:Y:S01]  /*19b0*/  FMNMX3 R33, R35, R33, R190, !PT ;  /* 0x0000002123217276 */ /* 0x001fe200078000be */
[----:B------:R-:W-:-:S05]  /*19c0*/  FMUL R35, R175, UR8 ;  /* 0x00000008af237c20 */ /* 0x000fca0008400000 */
[----:B------:R-:W-:Y:S01]  /*19d0*/  FMNMX3 R36, R32, R35, R34, !PT ;  /* 0x0000002320247276 */ /* 0x000fe20007800022 */
[----:B------:R-:W-:Y:S01]  /*19e0*/  FMUL R32, R151, UR8 ;  /* 0x0000000897207c20 */ /* 0x000fe20008400000 */
[----:B------:R-:W-:Y:S01]  /*19f0*/  FMUL R35, R114, UR8 ;  /* 0x0000000872237c20 */ /* 0x000fe20008400000 */
[----:B------:R-:W-:-:S04]  /*1a00*/  FMUL R34, R115, UR8 ;  /* 0x0000000873227c20 */ /* 0x000fc80008400000 */
[----:B------:R-:W-:Y:S01]  /*1a10*/  FMNMX3 R36, R36, R32, R35, !PT ;  /* 0x0000002024247276 */ /* 0x000fe20007800023 */
[----:B------:R-:W-:Y:S01]  /*1a20*/  FMUL R32, R155, UR8 ;  /* 0x000000089b207c20 */ /* 0x000fe20008400000 */
[----:B------:R-:W-:Y:S02]  /*1a30*/  FMUL R35, R98, UR8 ;  /* 0x0000000862237c20 */ /* 0x000fe40008400000 */
[----:B------:R-:W-:-:S04]  /*1a40*/  FMNMX3 R34, R36, R34, R37, !PT ;  /* 0x0000002224227276 */ /* 0x000fc80007800025 */
[----:B------:R-:W-:Y:S01]  /*1a50*/  FMNMX3 R36, R34, R32, R35, !PT ;  /* 0x0000002022247276 */ /* 0x000fe20007800023 */
[----:B------:R-:W-:Y:S01]  /*1a60*/  FMUL R32, R99, UR8 ;  /* 0x0000000863207c20 */ /* 0x000fe20008400000 */
[----:B------:R-:W-:Y:S01]  /*1a70*/  FMUL R35, R158, UR8 ;  /* 0x000000089e237c20 */ /* 0x000fe20008400000 */
[----:B------:R-:W-:Y:S01]  /*1a80*/  FMUL R34, R159, UR8 ;  /* 0x000000089f227c20 */ /* 0x000fe20008400000 */
[----:B------:R-:W-:-:S03]  /*1a90*/  FMUL R37, R146, UR8 ;  /* 0x0000000892257c20 */ /* 0x000fc60008400000 */
        /* <DEDUP_REMOVED lines=28> */
[----:B------:R-:W-:-:S03]  /*1c60*/  FMUL R35, R179, UR8 ;  /* 0x00000008b3237c20 */ /* 0x000fc60008400000 */
[----:B------:R-:W-:-:S04]  /*1c70*/  FMNMX3 R34, R32, R34, R37, !PT ;  /* 0x0000002220227276 */ /* 0x000fc80007800025 */
[----:B------:R-:W-:-:S05]  /*1c80*/  FMNMX R42, R35, R34, !PT ;  /* 0x00000022232a7209 */ /* 0x000fca0007800000 */
[----:B------:R-:W0:Y:S02]  /*1c90*/  SHFL.BFLY PT, R61, R42, 0x2, 0x1f ;  /* 0x0c401f002a3d7f89 */ /* 0x000e2400000e0000 */
[----:B0-----:R-:W-:-:S05]  /*1ca0*/  FMNMX R75, R42, R61, !PT ;  /* 0x0000003d2a4b7209 */ /* 0x001fca0007800000 */
[----:B------:R-:W0:Y:S04]  /*1cb0*/  SHFL.BFLY PT, R42, R75, 0x1, 0x1f ;  /* 0x0c201f004b2a7f89 */ /* 0x000e2800000e0000 */
[----:B----4-:R-:W-:Y:S01]  /*1cc0*/  STS.U16 [R12+UR6+0x800], R49 ;  /* 0x000800310c007988 */ /* 0x010fe20008000406 */
[----:B0-----:R-:W-:Y:S01]  /*1cd0*/  FMNMX3 R75, R75, R42, R192, !PT ;  /* 0x0000002a4b4b7276 */ /* 0x001fe200078000c0 */
[----:B------:R-:W-:Y:S02]  /*1ce0*/  FADD R42, -R33, R190 ;  /* 0x000000be212a7221 */ /* 0x000fe40000000100 */
[----:B-----5:R-:W-:Y:S02]  /*1cf0*/  STS.U16 [R12+UR6], R41 ;  /* 0x000000290c007988 */ /* 0x020fe40008000406 */
[----:B------:R-:W-:-:S02]  /*1d00*/  FMUL R42, R42, 1.4426950216293334961 ;  /* 0x3fb8aa3b2a2a7820 */ /* 0x000fc40000400000 */
[----:B--2---:R-:W-:Y:S04]  /*1d10*/  STS.U16 [R12+UR6+0x1000], R55 ;  /* 0x001000370c007988 */ /* 0x004fe80008000406 */
[----:B---3--:R-:W-:Y:S04]  /*1d20*/  STS.U16 [R12+UR6+0x1800], R59 ;  /* 0x0018003b0c007988 */ /* 0x008fe80008000406 */
[----:B------:R-:W-:Y:S04]  /*1d30*/  STS.U16 [R18+UR6+0x200], R45 ;  /* 0x0002002d12007988 */ /* 0x000fe80008000406 */
[----:B------:R-:W-:Y:S04]  /*1d40*/  STS.U16 [R18+UR6+0xa00], R51 ;  /* 0x000a003312007988 */ /* 0x000fe80008000406 */
[----:B------:R-:W-:Y:S04]  /*1d50*/  STS.U16 [R18+UR6+0x1200], R43 ;  /* 0x0012002b12007988 */ /* 0x000fe80008000406 */
[----:B------:R-:W-:Y:S04]  /*1d60*/  STS.U16 [R18+UR6+0x1a00], R65 ;  /* 0x001a004112007988 */ /* 0x000fe80008000406 */
[----:B------:R-:W-:Y:S04]  /*1d70*/  STS.U16 [R19+UR6+0x400], R40 ;  /* 0x0004002813007988 */ /* 0x000fe80008000406 */
[----:B------:R0:W-:Y:S04]  /*1d80*/  STS.U16 [R19+UR6+0xc00], R44 ;  /* 0x000c002c13007988 */ /* 0x0001e80008000406 */
[----:B------:R-:W-:Y:S04]  /*1d90*/  STS.U16 [R19+UR6+0x1400], R46 ;  /* 0x0014002e13007988 */ /* 0x000fe80008000406 */
[----:B------:R-:W-:Y:S04]  /*1da0*/  STS.U16 [R19+UR6+0x1c00], R48 ;  /* 0x001c003013007988 */ /* 0x000fe80008000406 */
[----:B------:R-:W-:Y:S04]  /*1db0*/  STS.U16 [R20+UR6+0x600], R47 ;  /* 0x0006002f14007988 */ /* 0x000fe80008000406 */
[----:B------:R1:W-:Y:S04]  /*1dc0*/  STS.U16 [R20+UR6+0xe00], R53 ;  /* 0x000e003514007988 */ /* 0x0003e80008000406 */
[----:B------:R-:W-:Y:S04]  /*1dd0*/  STS.U16 [R20+UR6+0x1600], R57 ;  /* 0x0016003914007988 */ /* 0x000fe80008000406 */
[----:B------:R-:W-:Y:S01]  /*1de0*/  STS.U16 [R20+UR6+0x1e00], R67 ;  /* 0x001e004314007988 */ /* 0x000fe20008000406 */
[----:B------:R-:W-:Y:S06]  /*1df0*/  BAR.SYNC.DEFER_BLOCKING 0x0 ;  /* 0x0000000000007b1d */ /* 0x000fec0000010000 */
[----:B------:R2:W3:Y:S01]  /*1e00*/  MUFU.EX2 R74, R42 ;  /* 0x0000002a004a7308 */ /* 0x0004e20000000800 */
[--C-:B------:R-:W-:Y:S01]  /*1e10*/  FFMA R112, R112, UR8, -R33.reuse ;  /* 0x0000000870707c23 */ /* 0x100fe20008000821 */
[--C-:B------:R-:W-:Y:S01]  /*1e20*/  FFMA R113, R113, UR8, -R33.reuse ;  /* 0x0000000871717c23 */ /* 0x100fe20008000821 */
[--C-:B------:R-:W-:Y:S01]  /*1e30*/  FFMA R105, R105, UR8, -R33.reuse ;  /* 0x0000000869697c23 */ /* 0x100fe20008000821 */
[--C-:B------:R-:W-:Y:S01]  /*1e40*/  FFMA R100, R100, UR8, -R33.reuse ;  /* 0x0000000864647c23 */ /* 0x100fe20008000821 */
[--C-:B------:R-:W-:Y:S01]  /*1e50*/  FFMA R172, R172, UR8, -R33.reuse ;  /* 0x00000008acac7c23 */ /* 0x100fe20008000821 */
[--C-:B------:R-:W-:Y:S01]  /*1e60*/  FFMA R173, R173, UR8, -R33.reuse ;  /* 0x00000008adad7c23 */ /* 0x100fe20008000821 */
[--C-:B------:R-:W-:Y:S01]  /*1e70*/  FFMA R148, R148, UR8, -R33.reuse ;  /* 0x0000000894947c23 */ /* 0x100fe20008000821 */
[----:B------:R-:W-:Y:S01]  /*1e80*/  FFMA R149, R149, UR8, -R33 ;  /* 0x0000000895957c23 */ /* 0x000fe20008000821 */
[--C-:B------:R-:W-:Y:S01]  /*1e90*/  FFMA R174, R174, UR8, -R75.reuse ;  /* 0x00000008aeae7c23 */ /* 0x100fe2000800084b */
[--C-:B------:R-:W-:Y:S01]  /*1ea0*/  FFMA R175, R175, UR8, -R75.reuse ;  /* 0x00000008afaf7c23 */ /* 0x100fe2000800084b */
[--C-:B------:R-:W-:Y:S01]  /*1eb0*/  FFMA R150, R150, UR8, -R75.reuse ;  /* 0x0000000896967c23 */ /* 0x100fe2000800084b */
[----:B------:R-:W-:Y:S01]  /*1ec0*/  FFMA R151, R151, UR8, -R75 ;  /* 0x0000000897977c23 */ /* 0x000fe2000800084b */
[----:B--2---:R-:W2:Y:S01]  /*1ed0*/  LDSM.16.M88.4 R40, [R15+UR6] ;  /* 0x000000060f28783b */ /* 0x004ea20008000200 */
[----:B0-----:R-:W-:Y:S01]  /*1ee0*/  FADD R44, -R75, R192 ;  /* 0x000000c04b2c7221 */ /* 0x001fe20000000100 */
[----:B------:R-:W-:Y:S01]  /*1ef0*/  FMUL R91, R112, 1.4426950216293334961 ;  /* 0x3fb8aa3b705b7820 */ /* 0x000fe20000400000 */
        /* <DEDUP_REMOVED lines=12> */
[----:B------:R-:W-:Y:S01]  /*1fc0*/  MUFU.EX2 R94, R94 ;  /* 0x0000005e005e7308 */ /* 0x000fe20000000800 */
[----:B------:R-:W0:Y:S04]  /*1fd0*/  LDSM.16.M88.4 R44, [R15+UR6+0x800] ;  /* 0x000800060f2c783b */ /* 0x000e280008000200 */
[----:B------:R-:W4:Y:S03]  /*1fe0*/  LDSM.16.M88.4 R48, [R15+UR6+0x1000] ;  /* 0x001000060f30783b */ /* 0x000f260008000200 */
[----:B------:R-:W5:Y:S01]  /*1ff0*/  MUFU.EX2 R95, R95 ;  /* 0x0000005f005f7308 */ /* 0x000f620000000800 */
[--C-:B------:R-:W-:Y:S01]  /*2000*/  FFMA R96, R96, UR8, -R33.reuse ;  /* 0x0000000860607c23 */ /* 0x100fe20008000821 */
[--C-:B------:R-:W-:Y:S01]  /*2010*/  FFMA R97, R97, UR8, -R33.reuse ;  /* 0x0000000861617c23 */ /* 0x100fe20008000821 */
[--C-:B------:R-:W-:Y:S01]  /*2020*/  FFMA R101, R101, UR8, -R33.reuse ;  /* 0x0000000865657c23 */ /* 0x100fe20008000821 */
[--C-:B------:R-:W-:Y:S01]  /*2030*/  FFMA R152, R152, UR8, -R33.reuse ;  /* 0x0000000898987c23 */ /* 0x100fe20008000821 */
[----:B------:R-:W-:Y:S01]  /*2040*/  FFMA R153, R153, UR8, -R33 ;  /* 0x0000000899997c23 */ /* 0x000fe20008000821 */
[--C-:B------:R-:W-:Y:S01]  /*2050*/  FFMA R114, R114, UR8, -R75.reuse ;  /* 0x0000000872727c23 */ /* 0x100fe2000800084b */
[--C-:B------:R-:W-:Y:S01]  /*2060*/  FFMA R115, R115, UR8, -R75.reuse ;  /* 0x0000000873737c23 */ /* 0x100fe2000800084b */
[----:B------:R-:W-:Y:S01]  /*2070*/  MUFU.EX2 R93, R93 ;  /* 0x0000005d005d7308 */ /* 0x000fe20000000800 */
[--C-:B------:R-:W-:Y:S01]  /*2080*/  FFMA R154, R154, UR8, -R75.reuse ;  /* 0x000000089a9a7c23 */ /* 0x100fe2000800084b */
[--C-:B------:R-:W-:Y:S01]  /*2090*/  FFMA R155, R155, UR8, -R75.reuse ;  /* 0x000000089b9b7c23 */ /* 0x100fe2000800084b */
[----:B------:R-:W-:Y:S01]  /*20a0*/  FFMA R98, R98, UR8, -R75 ;  /* 0x0000000862627c23 */ /* 0x000fe2000800084b */
[----:B------:R-:W0:Y:S04]  /*20b0*/  LDSM.16.M88.4 R56, [R15+UR6+0x1800] ;  /* 0x001800060f38783b */ /* 0x000e280008000200 */
[----:B------:R-:W0:Y:S01]  /*20c0*/  MUFU.EX2 R92, R92 ;  /* 0x0000005c005c7308 */ /* 0x000e220000000800 */
[--C-:B------:R-:W-:Y:S01]  /*20d0*/  FFMA R104, R104, UR8, -R33.reuse ;  /* 0x0000000868687c23 */ /* 0x100fe20008000821 */
[--C-:B------:R-:W-:Y:S01]  /*20e0*/  FFMA R117, R117, UR8, -R33.reuse ;  /* 0x0000000875757c23 */ /* 0x100fe20008000821 */
[--C-:B------:R-:W-:Y:S01]  /*20f0*/  FFMA R156, R156, UR8, -R33.reuse ;  /* 0x000000089c9c7c23 */ /* 0x100fe20008000821 */
[----:B------:R-:W-:Y:S01]  /*2100*/  FFMA R157, R157, UR8, -R33 ;  /* 0x000000089d9d7c23 */ /* 0x000fe20008000821 */
[--C-:B------:R-:W-:Y:S01]  /*2110*/  FFMA R158, R158, UR8, -R75.reuse ;  /* 0x000000089e9e7c23 */ /* 0x100fe2000800084b */
[----:B------:R-:W-:Y:S01]  /*2120*/  FFMA R159, R159, UR8, -R75 ;  /* 0x000000089f9f7c23 */ /* 0x000fe2000800084b */
[----:B------:R-:W-:Y:S01]  /*2130*/  LDSM.16.M88.4 R68, [R14+UR6] ;  /* 0x000000060e44783b */ /* 0x000fe20008000200 */
[----:B------:R-:W-:Y:S08]  /*2140*/  MUFU.EX2 R112, R112 ;  /* 0x0000007000707308 */ /* 0x000ff00000000800 */
[----:B------:R-:W1:Y:S08]  /*2150*/  MUFU.EX2 R113, R113 ;  /* 0x0000007100717308 */ /* 0x000e700000000800 */
[----:B------:R-:W-:Y:S08]  /*2160*/  MUFU.EX2 R105, R105 ;  /* 0x0000006900697308 */ /* 0x000ff00000000800 */
[----:B------:R-:W2:Y:S08]  /*2170*/  MUFU.EX2 R100, R100 ;  /* 0x0000006400647308 */ /* 0x000eb00000000800 */
[----:B------:R-:W4:Y:S01]  /*2180*/  MUFU.EX2 R76, R76 ;  /* 0x0000004c004c7308 */ /* 0x000f220000000800 */
[C---:B---3--:R-:W-:Y:S01]  /*2190*/  FMUL R160, R74.reuse, R160 ;  /* 0x000000a04aa07220 */ /* 0x048fe20000400000 */
[----:B------:R-:W-:Y:S01]  /*21a0*/  FMUL R161, R74, R161 ;  /* 0x000000a14aa17220 */ /* 0x000fe20000400000 */
[----:B-----5:R-:W-:-:S02]  /*21b0*/  F2FP.F16.F32.PACK_AB R52, R95, R94 ;  /* 0x0000005e5f34723e */ /* 0x020fc400000000ff */
[----:B0-----:R-:W-:Y:S02]  /*21c0*/  F2FP.F16.F32.PACK_AB R54, R92, R93 ;  /* 0x0000005d5c36723e */ /* 0x001fe400000000ff */
[----:B-1----:R-:W-:Y:S02]  /*21d0*/  F2FP.F16.F32.PACK_AB R53, R113, R112 ;  /* 0x000000707135723e */ /* 0x002fe400000000ff */
[----:B--2---:R-:W-:Y:S01]  /*21e0*/  F2FP.F16.F32.PACK_AB R55, R100, R105 ;  /* 0x000000696437723e */ /* 0x004fe200000000ff */
[----:B------:R-:W-:Y:S01]  /*21f0*/  FMUL R86, R96, 1.4426950216293334961 ;  /* 0x3fb8aa3b60567820 */ /* 0x000fe20000400000 */
[----:B------:R-:W-:Y:S01]  /*2200*/  FMUL R87, R97, 1.4426950216293334961 ;  /* 0x3fb8aa3b61577820 */ /* 0x000fe20000400000 */
[----:B------:R-:W-:Y:S01]  /*2210*/  FMUL R73, R101, 1.4426950216293334961 ;  /* 0x3fb8aa3b65497820 */ /* 0x000fe20000400000 */
[----:B------:R-:W-:Y:S01]  /*2220*/  FMUL R88, R152, 1.4426950216293334961 ;  /* 0x3fb8aa3b98587820 */ /* 0x000fe20000400000 */
[----:B------:R-:W-:Y:S01]  /*2230*/  FMUL R89, R153, 1.4426950216293334961 ;  /* 0x3fb8aa3b99597820 */ /* 0x000fe20000400000 */
[C---:B----4-:R-:W-:Y:S01]  /*2240*/  FMUL R162, R76.reuse, R162 ;  /* 0x000000a24ca27220 */ /* 0x050fe20000400000 */
[----:B------:R-:W-:Y:S01]  /*2250*/  FMUL R163, R76, R163 ;  /* 0x000000a34ca37220 */ /* 0x000fe20000400000 */
[----:B------:R-:W-:Y:S01]  /*2260*/  FMUL R101, R114, 1.4426950216293334961 ;  /* 0x3fb8aa3b72657820 */ /* 0x000fe20000400000 */
[----:B------:R-:W-:Y:S01]  /*2270*/  FMUL R96, R115, 1.4426950216293334961 ;  /* 0x3fb8aa3b73607820 */ /* 0x000fe20000400000 */
[----:B------:R-:W-:Y:S01]  /*2280*/  FMUL R97, R154, 1.4426950216293334961 ;  /* 0x3fb8aa3b9a617820 */ /* 0x000fe20000400000 */
[----:B------:R-:W-:Y:S01]  /*2290*/  FMUL R155, R155, 1.4426950216293334961 ;  /* 0x3fb8aa3b9b9b7820 */ /* 0x000fe20000400000 */
[----:B------:R-:W-:Y:S02]  /*22a0*/  MUFU.EX2 R91, R91 ;  /* 0x0000005b005b7308 */ /* 0x000fe40000000800 */
[----:B------:R-:W-:Y:S01]  /*22b0*/  HMMA.16816.F32 R160, R52, R40, R160 ;  /* 0x0000002834a0723c */ /* 0x000fe200000018a0 */
[----:B------:R-:W-:-:S05]  /*22c0*/  FMUL R41, R98, 1.4426950216293334961 ;  /* 0x3fb8aa3b62297820 */ /* 0x000fca0000400000 */
[----:B------:R-:W0:Y:S08]  /*22d0*/  MUFU.EX2 R90, R90 ;  /* 0x0000005a005a7308 */ /* 0x000e300000000800 */
[----:B------:R-:W-:Y:S08]  /*22e0*/  MUFU.EX2 R88, R88 ;  /* 0x0000005800587308 */ /* 0x000ff00000000800 */
[----:B------:R-:W1:Y:S08]  /*22f0*/  MUFU.EX2 R89, R89 ;  /* 0x0000005900597308 */ /* 0x000e700000000800 */
[----:B------:R-:W-:Y:S08]  /*2300*/  MUFU.EX2 R101, R101 ;  /* 0x0000006500657308 */ /* 0x000ff00000000800 */
[----:B------:R-:W2:Y:S08]  /*2310*/  MUFU.EX2 R96, R96 ;  /* 0x0000006000607308 */ /* 0x000eb00000000800 */
[----:B------:R-:W-:Y:S08]  /*2320*/  MUFU.EX2 R97, R97 ;  /* 0x0000006100617308 */ /* 0x000ff00000000800 */
[----:B------:R-:W3:Y:S01]  /*2330*/  MUFU.EX2 R98, R155 ;  /* 0x0000009b00627308 */ /* 0x000ee20000000800 */
[C---:B------:R-:W-:Y:S01]  /*2340*/  FMUL R108, R74.reuse, R108 ;  /* 0x0000006c4a6c7220 */ /* 0x040fe20000400000 */
[----:B------:R-:W-:Y:S01]  /*2350*/  FMUL R109, R74, R109 ;  /* 0x0000006d4a6d7220 */ /* 0x000fe20000400000 */
[C---:B------:R-:W-:Y:S01]  /*2360*/  FMUL R110, R76.reuse, R110 ;  /* 0x0000006e4c6e7220 */ /* 0x040fe20000400000 */
[----:B------:R-:W-:Y:S01]  /*2370*/  FMUL R111, R76, R111 ;  /* 0x0000006f4c6f7220 */ /* 0x000fe20000400000 */
[C---:B------:R-:W-:Y:S01]  /*2380*/  FMUL R120, R74.reuse, R120 ;  /* 0x000000784a787220 */ /* 0x040fe20000400000 */
[----:B------:R-:W-:Y:S01]  /*2390*/  FMUL R121, R74, R121 ;  /* 0x000000794a797220 */ /* 0x000fe20000400000 */
[C---:B------:R-:W-:Y:S01]  /*23a0*/  FMUL R122, R76.reuse, R122 ;  /* 0x0000007a4c7a7220 */ /* 0x040fe20000400000 */
[----:B------:R-:W-:Y:S01]  /*23b0*/  FMUL R123, R76, R123 ;  /* 0x0000007b4c7b7220 */ /* 0x000fe20000400000 */
[----:B------:R-:W-:Y:S01]  /*23c0*/  FFMA R40, R99, UR8, -R75 ;  /* 0x0000000863287c23 */ /* 0x000fe2000800084b */
[----:B0-----:R-:W-:Y:S01]  /*23d0*/  F2FP.F16.F32.PACK_AB R64, R90, R91 ;  /* 0x0000005b5a40723e */ /* 0x001fe200000000ff */
[----:B------:R-:W-:Y:S01]  /*23e0*/  HMMA.16816.F32 R108, R52, R44, R108 ;  /* 0x0000002c346c723c */ /* 0x000fe2000000186c */
[----:B-1----:R-:W-:-:S02]  /*23f0*/  F2FP.F16.F32.PACK_AB R66, R89, R88 ;  /* 0x000000585942723e */ /* 0x002fc400000000ff */
[----:B--2---:R-:W-:Y:S01]  /*2400*/  F2FP.F16.F32.PACK_AB R65, R96, R101 ;  /* 0x000000656041723e */ /* 0x004fe200000000ff */
[----:B------:R-:W-:Y:S01]  /*2410*/  FMUL R40, R40, 1.4426950216293334961 ;  /* 0x3fb8aa3b28287820 */ /* 0x000fe20000400000 */
[----:B---3--:R-:W-:-:S03]  /*2420*/  F2FP.F16.F32.PACK_AB R67, R98, R97 ;  /* 0x000000616243723e */ /* 0x008fc600000000ff */
[----:B------:R-:W-:Y:S01]  /*2430*/  HMMA.16816.F32 R120, R52, R48, R120 ;  /* 0x000000303478723c */ /* 0x000fe20000001878 */
[----:B------:R-:W-:Y:S01]  /*2440*/  FMUL R60, R104, 1.4426950216293334961 ;  /* 0x3fb8aa3b683c7820 */ /* 0x000fe20000400000 */
[----:B------:R-:W-:Y:S01]  /*2450*/  MUFU.EX2 R99, R41 ;  /* 0x0000002900637308 */ /* 0x000fe20000000800 */
[----:B------:R-:W-:-:S05]  /*2460*/  FADD R94, R94, R95 ;  /* 0x0000005f5e5e7221 */ /* 0x000fca0000000000 */
[C---:B------:R-:W-:Y:S02]  /*2470*/  HMMA.16816.F32 R160, R64.reuse, R42, R160 ;  /* 0x0000002a40a0723c */ /* 0x040fe400000018a0 */
[----:B------:R0:W-:Y:S01]  /*2480*/  MUFU.EX2 R104, R40 ;  /* 0x0000002800687308 */ /* 0x0001e20000000800 */
[----:B------:R-:W-:Y:S01]  /*2490*/  FMUL R140, R74, R140 ;  /* 0x0000008c4a8c7220 */ /* 0x000fe20000400000 */
[----:B------:R-:W-:Y:S01]  /*24a0*/  FMUL R142, R76, R142 ;  /* 0x0000008e4c8e7220 */ /* 0x000fe20000400000 */
[----:B------:R-:W-:Y:S01]  /*24b0*/  FMUL R141, R74, R141 ;  /* 0x0000008d4a8d7220 */ /* 0x000fe20000400000 */
[----:B------:R-:W-:Y:S01]  /*24c0*/  FMUL R143, R76, R143 ;  /* 0x0000008f4c8f7220 */ /* 0x000fe20000400000 */
[----:B0-----:R-:W0:Y:S01]  /*24d0*/  LDSM.16.M88.4 R40, [R14+UR6+0x800] ;  /* 0x000800060e28783b */ /* 0x001e220008000200 */
[----:B------:R-:W-:Y:S01]  /*24e0*/  FADD R49, R93, R94 ;  /* 0x0000005e5d317221 */ /* 0x000fe20000000000 */
[----:B------:R-:W-:Y:S01]  /*24f0*/  FMUL R37, R117, 1.4426950216293334961 ;  /* 0x3fb8aa3b75257820 */ /* 0x000fe20000400000 */
[----:B------:R-:W-:Y:S01]  /*2500*/  FMUL R84, R156, 1.4426950216293334961 ;  /* 0x3fb8aa3b9c547820 */ /* 0x000fe20000400000 */
[----:B------:R-:W-:Y:S01]  /*2510*/  FMUL R85, R157, 1.4426950216293334961 ;  /* 0x3fb8aa3b9d557820 */ /* 0x000fe20000400000 */
[----:B------:R-:W-:Y:S01]  /*2520*/  FMUL R117, R158, 1.4426950216293334961 ;  /* 0x3fb8aa3b9e757820 */ /* 0x000fe20000400000 */
[----:B------:R-:W-:Y:S01]  /*2530*/  FMUL R114, R159, 1.4426950216293334961 ;  /* 0x3fb8aa3b9f727820 */ /* 0x000fe20000400000 */
[C---:B------:R-:W-:Y:S01]  /*2540*/  HMMA.16816.F32 R108, R64.reuse, R46, R108 ;  /* 0x0000002e406c723c */ /* 0x040fe2000000186c */
[----:B------:R-:W-:Y:S01]  /*2550*/  FADD R92, R92, R49 ;  /* 0x000000315c5c7221 */ /* 0x000fe20000000000 */
[----:B------:R-:W1:Y:S01]  /*2560*/  LDSM.16.M88.4 R44, [R14+UR6+0x1000] ;  /* 0x001000060e2c783b */ /* 0x000e620008000200 */
[----:B------:R-:W-:Y:S05]  /*2570*/  MUFU.EX2 R86, R86 ;  /* 0x0000005600567308 */ /* 0x000fea0000000800 */
[----:B------:R-:W-:Y:S01]  /*2580*/  HMMA.16816.F32 R120, R64, R50, R120 ;  /* 0x000000324078723c */ /* 0x000fe20000001878 */
[----:B------:R-:W2:Y:S02]  /*2590*/  LDSM.16.M88.4 R48, [R14+UR6+0x1800] ;  /* 0x001800060e30783b */ /* 0x000ea40008000200 */
[----:B------:R-:W3:Y:S05]  /*25a0*/  MUFU.EX2 R87, R87 ;  /* 0x0000005700577308 */ /* 0x000eea0000000800 */
[----:B------:R-:W-:Y:S01]  /*25b0*/  HMMA.16816.F32 R52, R52, R56, R140 ;  /* 0x000000383434723c */ /* 0x000fe2000000188c */
[----:B------:R-:W-:-:S02]  /*25c0*/  FADD R112, R112, R113 ;  /* 0x0000007170707221 */ /* 0x000fc40000000000 */
[----:B------:R-:W-:Y:S08]  /*25d0*/  MUFU.EX2 R84, R84 ;  /* 0x0000005400547308 */ /* 0x000ff00000000800 */
[----:B------:R-:W4:Y:S01]  /*25e0*/  MUFU.EX2 R85, R85 ;  /* 0x0000005500557308 */ /* 0x000f220000000800 */
[----:B------:R-:W-:-:S07]  /*25f0*/  FADD R105, R105, R112 ;  /* 0x0000007069697221 */ /* 0x000fce0000000000 */
[----:B------:R-:W-:Y:S08]  /*2600*/  MUFU.EX2 R117, R117 ;  /* 0x0000007500757308 */ /* 0x000ff00000000800 */
[----:B------:R-:W5:Y:S01]  /*2610*/  MUFU.EX2 R114, R114 ;  /* 0x0000007200727308 */ /* 0x000f620000000800 */
        /* <DEDUP_REMOVED lines=8> */
[----:B------:R-:W-:Y:S01]  /*26a0*/  FFMA R134, R134, UR8, -R75 ;  /* 0x0000000886867c23 */ /* 0x000fe2000800084b */
[----:B------:R-:W-:Y:S01]  /*26b0*/  FADD R100, R100, R105 ;  /* 0x0000006964647221 */ /* 0x000fe20000000000 */
[----:B------:R-:W-:Y:S01]  /*26c0*/  FADD R95, R91, R92 ;  /* 0x0000005c5b5f7221 */ /* 0x000fe20000000000 */
[----:B------:R-:W-:Y:S01]  /*26d0*/  FFMA R135, R135, UR8, -R75 ;  /* 0x0000000887877c23 */ /* 0x000fe2000800084b */
        /* <DEDUP_REMOVED lines=9> */
[----:B------:R-:W-:Y:S01]  /*2770*/  FADD R101, R101, R100 ;  /* 0x0000006465657221 */ /* 0x000fe20000000000 */
[----:B------:R-:W-:Y:S01]  /*2780*/  FADD R95, R90, R95 ;  /* 0x0000005f5a5f7221 */ /* 0x000fe20000000000 */
[----:B------:R-:W-:Y:S01]  /*2790*/  FMUL R135, R135, 1.4426950216293334961 ;  /* 0x3fb8aa3b87877820 */ /* 0x000fe20000400000 */
[----:B------:R-:W-:Y:S01]  /*27a0*/  HMMA.16816.F32 R56, R64, R58, R52 ;  /* 0x0000003a4038723c */ /* 0x000fe20000001834 */
[----:B---3--:R-:W-:Y:S01]  /*27b0*/  F2FP.F16.F32.PACK_AB R52, R87, R86 ;  /* 0x000000565734723e */ /* 0x008fe200000000ff */
[----:B------:R-:W-:Y:S01]  /*27c0*/  FADD R96, R96, R101 ;  /* 0x0000006560607221 */ /* 0x000fe20000000000 */
[----:B----4-:R-:W-:Y:S01]  /*27d0*/  F2FP.F16.F32.PACK_AB R54, R85, R84 ;  /* 0x000000545536723e */ /* 0x010fe200000000ff */
[----:B------:R-:W-:Y:S01]  /*27e0*/  FFMA R125, R125, UR8, -R33 ;  /* 0x000000087d7d7c23 */ /* 0x000fe20008000821 */
[----:B------:R-:W-:Y:S01]  /*27f0*/  F2FP.F16.F32.PACK_AB R53, R104, R99 ;  /* 0x000000636835723e */ /* 0x000fe200000000ff */
[----:B------:R-:W-:Y:S01]  /*2800*/  FFMA R126, R126, UR8, -R75 ;  /* 0x000000087e7e7c23 */ /* 0x000fe2000800084b */
[----:B-----5:R-:W-:Y:S01]  /*2810*/  F2FP.F16.F32.PACK_AB R55, R114, R117 ;  /* 0x000000757237723e */ /* 0x020fe200000000ff */
[----:B------:R-:W-:Y:S01]  /*2820*/  FADD R64, R88, R95 ;  /* 0x0000005f58407221 */ /* 0x000fe20000000000 */
[----:B------:R-:W-:Y:S01]  /*2830*/  MUFU.EX2 R83, R83 ;  /* 0x0000005300537308 */ /* 0x000fe20000000800 */
[----:B------:R-:W-:Y:S01]  /*2840*/  FADD R97, R97, R96 ;  /* 0x0000006061617221 */ /* 0x000fe20000000000 */
[--C-:B------:R-:W-:Y:S01]  /*2850*/  FFMA R127, R127, UR8, -R75.reuse ;  /* 0x000000087f7f7c23 */ /* 0x100fe2000800084b */
[----:B------:R-:W-:Y:S01]  /*2860*/  FADD R89, R89, R64 ;  /* 0x0000004059597221 */ /* 0x000fe20000000000 */
[----:B------:R-:W-:Y:S01]  /*2870*/  FFMA R166, R166, UR8, -R75 ;  /* 0x00000008a6a67c23 */ /* 0x000fe2000800084b */
[--C-:B------:R-:W-:Y:S01]  /*2880*/  FFMA R164, R164, UR8, -R33.reuse ;  /* 0x00000008a4a47c23 */ /* 0x100fe20008000821 */
[----:B------:R-:W-:Y:S01]  /*2890*/  FFMA R165, R165, UR8, -R33 ;  /* 0x00000008a5a57c23 */ /* 0x000fe20008000821 */
[----:B------:R-:W-:Y:S01]  /*28a0*/  FFMA R167, R167, UR8, -R75 ;  /* 0x00000008a7a77c23 */ /* 0x000fe2000800084b */
[----:B------:R-:W3:Y:S01]  /*28b0*/  MUFU.EX2 R82, R82 ;  /* 0x0000005200527308 */ /* 0x000ee20000000800 */
[C---:B0-----:R-:W-:Y:S01]  /*28c0*/  HMMA.16816.F32 R108, R52.reuse, R40, R108 ;  /* 0x00000028346c723c */ /* 0x041fe2000000186c */
[----:B------:R-:W-:Y:S01]  /*28d0*/  FADD R98, R98, R97 ;  /* 0x0000006162627221 */ /* 0x000fe20000000000 */
[--C-:B------:R-:W-:Y:S01]  /*28e0*/  FFMA R118, R118, UR8, -R75.reuse ;  /* 0x0000000876767c23 */ /* 0x100fe2000800084b */
[----:B------:R-:W-:Y:S01]  /*28f0*/  FFMA R119, R119, UR8, -R75 ;  /* 0x0000000877777c23 */ /* 0x000fe2000800084b */
[----:B------:R-:W-:Y:S01]  /*2900*/  FFMA R128, R128, UR8, -R33 ;  /* 0x0000000880807c23 */ /* 0x000fe20008000821 */
[----:B------:R-:W-:Y:S01]  /*2910*/  FFMA R130, R130, UR8, -R75 ;  /* 0x0000000882827c23 */ /* 0x000fe2000800084b */
[----:B------:R-:W-:Y:S01]  /*2920*/  FFMA R129, R129, UR8, -R33 ;  /* 0x0000000881817c23 */ /* 0x000fe20008000821 */
[----:B------:R-:W-:Y:S01]  /*2930*/  MUFU.EX2 R80, R80 ;  /* 0x0000005000507308 */ /* 0x000fe20000000800 */
[----:B------:R-:W-:Y:S01]  /*2940*/  FADD R86, R86, R89 ;  /* 0x0000005956567221 */ /* 0x000fe20000000000 */
[----:B------:R-:W-:Y:S01]  /*2950*/  FFMA R131, R131, UR8, -R75 ;  /* 0x0000000883837c23 */ /* 0x000fe2000800084b */
[----:B------:R-:W-:Y:S01]  /*2960*/  FFMA R136, R136, UR8, -R33 ;  /* 0x0000000888887c23 */ /* 0x000fe20008000821 */
[----:B------:R-:W-:Y:S01]  /*2970*/  FFMA R138, R138, UR8, -R75 ;  /* 0x000000088a8a7c23 */ /* 0x000fe2000800084b */
[----:B------:R-:W-:Y:S01]  /*2980*/  FFMA R137, R137, UR8, -R33 ;  /* 0x0000000889897c23 */ /* 0x000fe20008000821 */
[--C-:B------:R-:W-:Y:S01]  /*2990*/  FFMA R139, R139, UR8, -R75.reuse ;  /* 0x000000088b8b7c23 */ /* 0x100fe2000800084b */
[--C-:B------:R-:W-:Y:S01]  /*29a0*/  FFMA R106, R106, UR8, -R75.reuse ;  /* 0x000000086a6a7c23 */ /* 0x100fe2000800084b */
[----:B------:R-:W0:Y:S01]  /*29b0*/  MUFU.EX2 R81, R81 ;  /* 0x0000005100517308 */ /* 0x000e220000000800 */
[--C-:B------:R-:W-:Y:S01]  /*29c0*/  FFMA R107, R107, UR8, -R75.reuse ;  /* 0x000000086b6b7c23 */ /* 0x100fe2000800084b */
[--C-:B------:R-:W-:Y:S01]  /*29d0*/  FFMA R102, R102, UR8, -R75.reuse ;  /* 0x0000000866667c23 */ /* 0x100fe2000800084b */
[----:B------:R-:W-:Y:S01]  /*29e0*/  FFMA R103, R103, UR8, -R75 ;  /* 0x0000000867677c23 */ /* 0x000fe2000800084b */
[----:B------:R-:W-:Y:S01]  /*29f0*/  FFMA R176, R176, UR8, -R33 ;  /* 0x00000008b0b07c23 */ /* 0x000fe20008000821 */
[----:B------:R-:W-:Y:S01]  /*2a00*/  FFMA R178, R178, UR8, -R75 ;  /* 0x00000008b2b27c23 */ /* 0x000fe2000800084b */
[----:B------:R-:W-:Y:S01]  /*2a10*/  FFMA R177, R177, UR8, -R33 ;  /* 0x00000008b1b17c23 */ /* 0x000fe20008000821 */
[----:B------:R-:W-:Y:S01]  /*2a20*/  FFMA R179, R179, UR8, -R75 ;  /* 0x00000008b3b37c23 */ /* 0x000fe2000800084b */
[----:B------:R-:W-:Y:S01]  /*2a30*/  MUFU.EX2 R115, R115 ;  /* 0x0000007300737308 */ /* 0x000fe20000000800 */
[----:B------:R-:W-:Y:S07]  /*2a40*/  LDSM.16.M88.4 R140, [R14+UR6+0x1880] ;  /* 0x001880060e8c783b */ /* 0x000fee0008000200 */
[----:B------:R-:W4:Y:S08]  /*2a50*/  MUFU.EX2 R116, R116 ;  /* 0x0000007400747308 */ /* 0x000f300000000800 */
[----:B------:R-:W-:Y:S08]  /*2a60*/  MUFU.EX2 R124, R124 ;  /* 0x0000007c007c7308 */ /* 0x000ff00000000800 */
[----:B------:R-:W5:Y:S01]  /*2a70*/  MUFU.EX2 R93, R135 ;  /* 0x00000087005d7308 */ /* 0x000f620000000800 */
[----:B------:R-:W-:Y:S01]  /*2a80*/  FADD R99, R99, R98 ;  /* 0x0000006263637221 */ /* 0x000fe20000000000 */
[----:B------:R-:W-:Y:S01]  /*2a90*/  FADD R41, R87, R86 ;  /* 0x0000005657297221 */ /* 0x000fe20000000000 */
[----:B------:R-:W-:Y:S01]  /*2aa0*/  HMMA.16816.F32 R160, R52, R68, R160 ;  /* 0x0000004434a0723c */ /* 0x000fe200000018a0 */
[----:B------:R-:W-:Y:S01]  /*2ab0*/  FMUL R79, R125, 1.4426950216293334961 ;  /* 0x3fb8aa3b7d4f7820 */ /* 0x000fe20000400000 */
[----:B------:R-:W-:Y:S01]  /*2ac0*/  FADD R104, R104, R99 ;  /* 0x0000006368687221 */ /* 0x000fe20000000000 */
[----:B------:R-:W-:-:S05]  /*2ad0*/  FADD R40, R84, R41 ;  /* 0x0000002954287221 */ /* 0x000fca0000000000 */
[----:B-1----:R-:W-:Y:S01]  /*2ae0*/  HMMA.16816.F32 R120, R52, R44, R120 ;  /* 0x0000002c3478723c */ /* 0x002fe20000001878 */
[----:B------:R-:W-:Y:S01]  /*2af0*/  FADD R117, R117, R104 ;  /* 0x0000006875757221 */ /* 0x000fe20000000000 */
[----:B------:R-:W-:Y:S01]  /*2b00*/  FADD R40, R85, R40 ;  /* 0x0000002855287221 */ /* 0x000fe20000000000 */
[----:B------:R-:W-:-:S05]  /*2b10*/  FMUL R126, R126, 1.4426950216293334961 ;  /* 0x3fb8aa3b7e7e7820 */ /* 0x000fca0000400000 */
[----:B--2---:R-:W-:Y:S01]  /*2b20*/  HMMA.16816.F32 R56, R52, R48, R56 ;  /* 0x000000303438723c */ /* 0x004fe20000001838 */
[----:B---3--:R-:W-:Y:S01]  /*2b30*/  F2FP.F16.F32.PACK_AB R52, R82, R83 ;  /* 0x000000535234723e */ /* 0x008fe200000000ff */
[----:B------:R-:W1:Y:S01]  /*2b40*/  MUFU.EX2 R78, R78 ;  /* 0x0000004e004e7308 */ /* 0x000e620000000800 */
[----:B0-----:R-:W-:Y:S01]  /*2b50*/  F2FP.F16.F32.PACK_AB R54, R81, R80 ;  /* 0x000000505136723e */ /* 0x001fe200000000ff */
[----:B------:R-:W-:Y:S01]  /*2b60*/  FMUL R127, R127, 1.4426950216293334961 ;  /* 0x3fb8aa3b7f7f7820 */ /* 0x000fe20000400000 */
[----:B----4-:R-:W-:Y:S01]  /*2b70*/  F2FP.F16.F32.PACK_AB R53, R116, R115 ;  /* 0x000000737435723e */ /* 0x010fe200000000ff */
[----:B------:R-:W0:Y:S01]  /*2b80*/  LDSM.16.M88.4 R64, [R15+UR6+0x80] ;  /* 0x000080060f40783b */ /* 0x000e220008000200 */
[----:B-----5:R-:W-:Y:S01]  /*2b90*/  F2FP.F16.F32.PACK_AB R55, R93, R124 ;  /* 0x0000007c5d37723e */ /* 0x020fe200000000ff */
[----:B------:R-:W-:Y:S01]  /*2ba0*/  FADD R114, R114, R117 ;  /* 0x0000007572727221 */ /* 0x000fe20000000000 */
[----:B------:R-:W-:Y:S01]  /*2bb0*/  FADD R83, R83, R40 ;  /* 0x0000002853537221 */ /* 0x000fe20000000000 */
[----:B------:R-:W-:Y:S01]  /*2bc0*/  MUFU.EX2 R91, R126 ;  /* 0x0000007e005b7308 */ /* 0x000fe20000000800 */
[----:B------:R-:W-:Y:S01]  /*2bd0*/  FMUL R88, R166, 1.4426950216293334961 ;  /* 0x3fb8aa3ba6587820 */ /* 0x000fe20000400000 */
[----:B------:R-:W-:-:S02]  /*2be0*/  FADD R115, R115, R114 ;  /* 0x0000007273737221 */ /* 0x000fc40000000000 */
[----:B------:R-:W-:Y:S01]  /*2bf0*/  HMMA.16816.F32 R108, R52, R42, R108 ;  /* 0x0000002a346c723c */ /* 0x000fe2000000186c */
[----:B------:R-:W2:Y:S01]  /*2c00*/  LDSM.16.M88.4 R40, [R15+UR6+0x1080] ;  /* 0x001080060f28783b */ /* 0x000ea20008000200 */
[----:B------:R-:W-:Y:S01]  /*2c10*/  FMUL R164, R164, 1.4426950216293334961 ;  /* 0x3fb8aa3ba4a47820 */ /* 0x000fe20000400000 */
[----:B------:R-:W-:Y:S01]  /*2c20*/  FADD R83, R82, R83 ;  /* 0x0000005352537221 */ /* 0x000fe20000000000 */
[----:B------:R-:W3:Y:S01]  /*2c30*/  MUFU.EX2 R79, R79 ;  /* 0x0000004f004f7308 */ /* 0x000ee20000000800 */
[----:B------:R-:W-:Y:S01]  /*2c40*/  FMUL R35, R165, 1.4426950216293334961 ;  /* 0x3fb8aa3ba5237820 */ /* 0x000fe20000400000 */
[----:B------:R-:W-:Y:S01]  /*2c50*/  FMUL R167, R167, 1.4426950216293334961 ;  /* 0x3fb8aa3ba7a77820 */ /* 0x000fe20000400000 */
[----:B------:R-:W-:Y:S01]  /*2c60*/  FADD R115, R116, R115 ;  /* 0x0000007374737221 */ /* 0x000fe20000000000 */
[----:B------:R-:W-:-:S04]  /*2c70*/  FADD R80, R80, R83 ;  /* 0x0000005350507221 */ /* 0x000fc80000000000 */
[----:B------:R-:W4:Y:S01]  /*2c80*/  MUFU.EX2 R90, R127 ;  /* 0x0000007f005a7308 */ /* 0x000f220000000800 */
[----:B------:R-:W-:Y:S01]  /*2c90*/  FADD R124, R124, R115 ;  /* 0x000000737c7c7221 */ /* 0x000fe20000000000 */
[----:B------:R-:W-:Y:S01]  /*2ca0*/  FMUL R84, R118, 1.4426950216293334961 ;  /* 0x3fb8aa3b76547820 */ /* 0x000fe20000400000 */
[----:B------:R-:W-:-:S05]  /*2cb0*/  FADD R81, R81, R80 ;  /* 0x0000005051517221 */ /* 0x000fca0000000000 */
[----:B------:R-:W5:Y:S01]  /*2cc0*/  MUFU.EX2 R32, R164 ;  /* 0x000000a400207308 */ /* 0x000f620000000800 */
[----:B------:R-:W-:-:S07]  /*2cd0*/  FADD R124, R93, R124 ;  /* 0x0000007c5d7c7221 */ /* 0x000fce0000000000 */
[----:B------:R-:W-:Y:S01]  /*2ce0*/  MUFU.EX2 R88, R88 ;  /* 0x0000005800587308 */ /* 0x000fe20000000800 */
[----:B------:R-:W-:-:S07]  /*2cf0*/  FMUL R119, R119, 1.4426950216293334961 ;  /* 0x3fb8aa3b77777820 */ /* 0x000fce0000400000 */
[----:B------:R-:W0:Y:S01]  /*2d00*/  MUFU.EX2 R87, R167 ;  /* 0x000000a700577308 */ /* 0x000e220000000800 */
[----:B-1----:R-:W-:-:S07]  /*2d10*/  FADD R44, R78, R81 ;  /* 0x000000514e2c7221 */ /* 0x002fce0000000000 */
[----:B------:R-:W1:Y:S01]  /*2d20*/  MUFU.EX2 R35, R35 ;  /* 0x0000002300237308 */ /* 0x000e620000000800 */
[----:B------:R-:W-:Y:S01]  /*2d30*/  HMMA.16816.F32 R160, R52, R70, R160 ;  /* 0x0000004634a0723c */ /* 0x000fe200000018a0 */
[----:B------:R-:W-:Y:S01]  /*2d40*/  FMUL R36, R128, 1.4426950216293334961 ;  /* 0x3fb8aa3b80247820 */ /* 0x000fe20000400000 */
[----:B------:R-:W-:-:S05]  /*2d50*/  FMUL R130, R130, 1.4426950216293334961 ;  /* 0x3fb8aa3b82827820 */ /* 0x000fca0000400000 */
[----:B------:R-:W0:Y:S01]  /*2d60*/  MUFU.EX2 R34, R34 ;  /* 0x0000002200227308 */ /* 0x000e220000000800 */
[----:B------:R-:W-:Y:S01]  /*2d70*/  HMMA.16816.F32 R120, R52, R46, R120 ;  /* 0x0000002e3478723c */ /* 0x000fe20000001878 */
[----:B---3--:R-:W-:Y:S01]  /*2d80*/  FADD R81, R79, R44 ;  /* 0x0000002c4f517221 */ /* 0x008fe20000000000 */
[----:B------:R-:W3:Y:S01]  /*2d90*/  LDSM.16.M88.4 R68, [R15+UR6+0x880] ;  /* 0x000880060f44783b */ /* 0x000ee20008000200 */
[----:B------:R-:W-:-:S04]  /*2da0*/  FMUL R39, R129, 1.4426950216293334961 ;  /* 0x3fb8aa3b81277820 */ /* 0x000fc80000400000 */
[----:B------:R-:W-:Y:S01]  /*2db0*/  MUFU.EX2 R37, R37 ;  /* 0x0000002500257308 */ /* 0x000fe20000000800 */
[----:B------:R-:W-:Y:S01]  /*2dc0*/  HMMA.16816.F32 R56, R52, R50, R56 ;  /* 0x000000323438723c */ /* 0x000fe20000001838 */
[----:B------:R-:W-:Y:S01]  /*2dd0*/  FADD R53, R91, R124 ;  /* 0x0000007c5b357221 */ /* 0x000fe20000000000 */
[----:B------:R-:W2:Y:S05]  /*2de0*/  LDSM.16.M88.4 R44, [R15+UR6+0x1880] ;  /* 0x001880060f2c783b */ /* 0x000eaa0008000200 */
[----:B------:R-:W3:Y:S01]  /*2df0*/  MUFU.EX2 R84, R84 ;  /* 0x0000005400547308 */ /* 0x000ee20000000800 */
[----:B----4-:R-:W-:Y:S01]  /*2e00*/  FADD R53, R90, R53 ;  /* 0x000000355a357221 */ /* 0x010fe20000000000 */
[----:B------:R-:W-:Y:S01]  /*2e10*/  FMUL R131, R131, 1.4426950216293334961 ;  /* 0x3fb8aa3b83837820 */ /* 0x000fe20000400000 */
[----:B-----5:R-:W-:Y:S01]  /*2e20*/  FADD R52, R32, R81 ;  /* 0x0000005120347221 */ /* 0x020fe20000000000 */
[----:B0-----:R-:W-:-:S04]  /*2e30*/  F2FP.F16.F32.PACK_AB R51, R87, R88 ;  /* 0x000000585733723e */ /* 0x001fc800000000ff */
[----:B------:R-:W0:Y:S01]  /*2e40*/  MUFU.EX2 R119, R119 ;  /* 0x0000007700777308 */ /* 0x000e220000000800 */
[----:B------:R-:W-:Y:S01]  /*2e50*/  FADD R88, R88, R53 ;  /* 0x0000003558587221 */ /* 0x000fe20000000000 */
[----:B------:R-:W-:Y:S01]  /*2e60*/  FMUL R38, R136, 1.4426950216293334961 ;  /* 0x3fb8aa3b88267820 */ /* 0x000fe20000400000 */
[----:B------:R-:W-:Y:S01]  /*2e70*/  FMUL R85, R138, 1.4426950216293334961 ;  /* 0x3fb8aa3b8a557820 */ /* 0x000fe20000400000 */
[C---:B-1----:R-:W-:Y:S01]  /*2e80*/  F2FP.F16.F32.PACK_AB R50, R35.reuse, R32 ;  /* 0x000000202332723e */ /* 0x042fe200000000ff */
[----:B------:R-:W-:-:S03]  /*2e90*/  FADD R35, R35, R52 ;  /* 0x0000003423237221 */ /* 0x000fc60000000000 */
[----:B------:R-:W1:Y:S01]  /*2ea0*/  MUFU.EX2 R36, R36 ;  /* 0x0000002400247308 */ /* 0x000e620000000800 */
[----:B------:R-:W-:Y:S01]  /*2eb0*/  F2FP.F16.F32.PACK_AB R48, R79, R78 ;  /* 0x0000004e4f30723e */ /* 0x000fe200000000ff */
[----:B------:R-:W-:-:S06]  /*2ec0*/  FADD R87, R87, R88 ;  /* 0x0000005857577221 */ /* 0x000fcc0000000000 */
[----:B------:R-:W4:Y:S01]  /*2ed0*/  MUFU.EX2 R130, R130 ;  /* 0x0000008200827308 */ /* 0x000f220000000800 */
[----:B------:R-:W-:Y:S01]  /*2ee0*/  FMUL R61, R137, 1.4426950216293334961 ;  /* 0x3fb8aa3b893d7820 */ /* 0x000fe20000400000 */
[----:B------:R-:W-:Y:S01]  /*2ef0*/  FMUL R78, R139, 1.4426950216293334961 ;  /* 0x3fb8aa3b8b4e7820 */ /* 0x000fe20000400000 */
[----:B------:R-:W-:-:S05]  /*2f00*/  FADD R52, R34, R35 ;  /* 0x0000002322347221 */ /* 0x000fca0000000000 */
[----:B------:R-:W5:Y:S01]  /*2f10*/  MUFU.EX2 R39, R39 ;  /* 0x0000002700277308 */ /* 0x000f620000000800 */
[----:B------:R-:W-:Y:S01]  /*2f20*/  F2FP.F16.F32.PACK_AB R49, R90, R91 ;  /* 0x0000005b5a31723e */ /* 0x000fe200000000ff */
[----:B---3--:R-:W-:-:S06]  /*2f30*/  FADD R54, R84, R87 ;  /* 0x0000005754367221 */ /* 0x008fcc0000000000 */
[----:B------:R-:W3:Y:S01]  /*2f40*/  MUFU.EX2 R131, R131 ;  /* 0x0000008300837308 */ /* 0x000ee20000000800 */
[C---:B------:R-:W-:Y:S01]  /*2f50*/  FADD R35, R37.reuse, R52 ;  /* 0x0000003425237221 */ /* 0x040fe20000000000 */
[----:B------:R-:W-:Y:S01]  /*2f60*/  FMUL R106, R106, 1.4426950216293334961 ;  /* 0x3fb8aa3b6a6a7820 */ /* 0x000fe20000400000 */
[----:B------:R-:W-:Y:S01]  /*2f70*/  F2FP.F16.F32.PACK_AB R52, R37, R34 ;  /* 0x000000222534723e */ /* 0x000fe200000000ff */
[----:B------:R-:W-:Y:S01]  /*2f80*/  FMUL R107, R107, 1.4426950216293334961 ;  /* 0x3fb8aa3b6b6b7820 */ /* 0x000fe20000400000 */
[----:B------:R-:W-:-:S03]  /*2f90*/  FMUL R102, R102, 1.4426950216293334961 ;  /* 0x3fb8aa3b66667820 */ /* 0x000fc60000400000 */
[----:B------:R-:W-:Y:S01]  /*2fa0*/  MUFU.EX2 R60, R60 ;  /* 0x0000003c003c7308 */ /* 0x000fe20000000800 */
[----:B0-----:R-:W-:Y:S01]  /*2fb0*/  FADD R37, R119, R54 ;  /* 0x0000003677257221 */ /* 0x001fe20000000000 */
[----:B------:R-:W-:-:S06]  /*2fc0*/  FMUL R103, R103, 1.4426950216293334961 ;  /* 0x3fb8aa3b67677820 */ /* 0x000fcc0000400000 */
[----:B------:R-:W-:Y:S01]  /*2fd0*/  MUFU.EX2 R63, R63 ;  /* 0x0000003f003f7308 */ /* 0x000fe20000000800 */
[----:B------:R-:W-:Y:S01]  /*2fe0*/  FMUL R72, R176, 1.4426950216293334961 ;  /* 0x3fb8aa3bb0487820 */ /* 0x000fe20000400000 */
[----:B------:R-:W-:-:S06]  /*2ff0*/  FMUL R178, R178, 1.4426950216293334961 ;  /* 0x3fb8aa3bb2b27820 */ /* 0x000fcc0000400000 */
[----:B------:R-:W-:Y:S01]  /*3000*/  MUFU.EX2 R62, R62 ;  /* 0x0000003e003e7308 */ /* 0x000fe20000000800 */
[----:B------:R-:W-:Y:S01]  /*3010*/  FMUL R77, R177, 1.4426950216293334961 ;  /* 0x3fb8aa3bb14d7820 */ /* 0x000fe20000400000 */
[----:B------:R-:W-:Y:S01]  /*3020*/  FMUL R179, R179, 1.4426950216293334961 ;  /* 0x3fb8aa3bb3b37820 */ /* 0x000fe20000400000 */
[----:B------:R-:W0:Y:S05]  /*3030*/  LDSM.16.M88.4 R80, [R14+UR6+0x80] ;  /* 0x000080060e50783b */ /* 0x000e2a0008000200 */
[----:B------:R-:W2:Y:S08]  /*3040*/  MUFU.EX2 R38, R38 ;  /* 0x0000002600267308 */ /* 0x000eb00000000800 */
[----:B------:R-:W3:Y:S01]  /*3050*/  MUFU.EX2 R85, R85 ;  /* 0x0000005500557308 */ /* 0x000ee20000000800 */
[----:B------:R-:W-:Y:S01]  /*3060*/  HMMA.16816.F32 R160, R48, R64, R160 ;  /* 0x0000004030a0723c */ /* 0x000fe200000018a0 */
[----:B-1----:R-:W-:-:S06]  /*3070*/  FADD R34, R36, R35 ;  /* 0x0000002324227221 */ /* 0x002fcc0000000000 */
[----:B------:R-:W1:Y:S01]  /*3080*/  MUFU.EX2 R61, R61 ;  /* 0x0000003d003d7308 */ /* 0x000e620000000800 */
[----:B--2---:R-:W-:Y:S01]  /*3090*/  HMMA.16816.F32 R120, R48, R40, R120 ;  /* 0x000000283078723c */ /* 0x004fe20000001878 */
[----:B----4-:R-:W-:-:S06]  /*30a0*/  FADD R40, R130, R37 ;  /* 0x0000002582287221 */ /* 0x010fcc0000000000 */
[----:B------:R-:W2:Y:S01]  /*30b0*/  MUFU.EX2 R78, R78 ;  /* 0x0000004e004e7308 */ /* 0x000ea20000000800 */
[----:B-----5:R-:W-:Y:S01]  /*30c0*/  FADD R35, R39, R34 ;  /* 0x0000002227237221 */ /* 0x020fe20000000000 */
[----:B---3--:R-:W-:-:S06]  /*30d0*/  FADD R40, R131, R40 ;  /* 0x0000002883287221 */ /* 0x008fcc0000000000 */
[----:B------:R-:W3:Y:S01]  /*30e0*/  MUFU.EX2 R32, R106 ;  /* 0x0000006a00207308 */ /* 0x000ee20000000800 */
[----:B------:R-:W-:Y:S01]  /*30f0*/  FADD R34, R38, R35 ;  /* 0x0000002326227221 */ /* 0x000fe20000000000 */
[----:B------:R-:W-:-:S06]  /*3100*/  FADD R37, R85, R40 ;  /* 0x0000002855257221 */ /* 0x000fcc0000000000 */
[----:B------:R-:W4:Y:S01]  /*3110*/  MUFU.EX2 R107, R107 ;  /* 0x0000006b006b7308 */ /* 0x000f220000000800 */
[----:B------:R-:W-:Y:S01]  /*3120*/  F2FP.F16.F32.PACK_AB R53, R119, R84 ;  /* 0x000000547735723e */ /* 0x000fe200000000ff */
[----:B-1----:R-:W-:Y:S01]  /*3130*/  FADD R35, R61, R34 ;  /* 0x000000223d237221 */ /* 0x002fe20000000000 */
[----:B------:R-:W-:-:S05]  /*3140*/  F2FP.F16.F32.PACK_AB R54, R39, R36 ;  /* 0x000000242736723e */ /* 0x000fca00000000ff */
[----:B------:R-:W1:Y:S01]  /*3150*/  MUFU.EX2 R102, R102 ;  /* 0x0000006600667308 */ /* 0x000e620000000800 */
[----:B------:R-:W-:Y:S01]  /*3160*/  F2FP.F16.F32.PACK_AB R55, R131, R130 ;  /* 0x000000828337723e */ /* 0x000fe200000000ff */
[----:B--2---:R-:W-:Y:S01]  /*3170*/  FADD R37, R78, R37 ;  /* 0x000000254e257221 */ /* 0x004fe20000000000 */
[----:B------:R-:W-:-:S05]  /*3180*/  FADD R34, R60, R35 ;  /* 0x000000233c227221 */ /* 0x000fca0000000000 */
[----:B------:R-:W2:Y:S01]  /*3190*/  MUFU.EX2 R73, R73 ;  /* 0x0000004900497308 */ /* 0x000ea20000000800 */
[----:B---3--:R-:W-:-:S07]  /*31a0*/  FADD R36, R32, R37 ;  /* 0x0000002520247221 */ /* 0x008fce0000000000 */
[----:B------:R-:W3:Y:S01]  /*31b0*/  MUFU.EX2 R103, R103 ;  /* 0x0000006700677308 */ /* 0x000ee20000000800 */
[----:B------:R-:W-:Y:S01]  /*31c0*/  HMMA.16816.F32 R108, R48, R68, R108 ;  /* 0x00000044306c723c */ /* 0x000fe2000000186c */
[----:B------:R-:W-:Y:S01]  /*31d0*/  FADD R35, R63, R34 ;  /* 0x000000223f237221 */ /* 0x000fe20000000000 */
[----:B----4-:R-:W-:-:S05]  /*31e0*/  FADD R37, R107, R36 ;  /* 0x000000246b257221 */ /* 0x010fca0000000000 */
[----:B------:R-:W4:Y:S01]  /*31f0*/  MUFU.EX2 R72, R72 ;  /* 0x0000004800487308 */ /* 0x000f220000000800 */
[----:B------:R-:W-:Y:S01]  /*3200*/  HMMA.16816.F32 R56, R48, R44, R56 ;  /* 0x0000002c3038723c */ /* 0x000fe20000001838 */
[----:B------:R-:W-:Y:S06]  /*3210*/  LDSM.16.M88.4 R48, [R14+UR6+0x1080] ;  /* 0x001080060e30783b */ /* 0x000fec0008000200 */
[----:B------:R-:W5:Y:S01]  /*3220*/  MUFU.EX2 R178, R178 ;  /* 0x000000b200b27308 */ /* 0x000f620000000800 */
[----:B------:R-:W-:Y:S01]  /*3230*/  HMMA.16816.F32 R160, R52, R66, R160 ;  /* 0x0000004234a0723c */ /* 0x000fe200000018a0 */
[----:B------:R-:W-:Y:S01]  /*3240*/  LDSM.16.M88.4 R64, [R14+UR6+0x880] ;  /* 0x000880060e40783b */ /* 0x000fe20008000200 */
[----:B------:R-:W-:-:S05]  /*3250*/  FADD R34, R62, R35 ;  /* 0x000000233e227221 */ /* 0x000fca0000000000 */
[----:B------:R-:W0:Y:S01]  /*3260*/  MUFU.EX2 R77, R77 ;  /* 0x0000004d004d7308 */ /* 0x000e220000000800 */
[----:B-1----:R-:W-:-:S07]  /*3270*/  FADD R36, R102, R37 ;  /* 0x0000002566247221 */ /* 0x002fce0000000000 */
[----:B------:R-:W1:Y:S01]  /*3280*/  MUFU.EX2 R179, R179 ;  /* 0x000000b300b37308 */ /* 0x000e620000000800 */
[----:B--2---:R-:W-:Y:S01]  /*3290*/  FADD R35, R73, R34 ;  /* 0x0000002249237221 */ /* 0x004fe20000000000 */
[----:B---3--:R-:W-:-:S03]  /*32a0*/  FADD R37, R103, R36 ;  /* 0x0000002467257221 */ /* 0x008fc60000000000 */
[----:B----4-:R-:W-:Y:S01]  /*32b0*/  FADD R34, R72, R35 ;  /* 0x0000002348227221 */ /* 0x010fe20000000000 */
[----:B-----5:R-:W-:-:S03]  /*32c0*/  FADD R36, R178, R37 ;  /* 0x00000025b2247221 */ /* 0x020fc60000000000 */
[----:B0-----:R-:W-:Y:S01]  /*32d0*/  FADD R34, R77, R34 ;  /* 0x000000224d227221 */ /* 0x001fe20000000000 */
[----:B------:R-:W-:Y:S01]  /*32e0*/  HMMA.16816.F32 R108, R52, R70, R108 ;  /* 0x00000046346c723c */ /* 0x000fe2000000186c */
[----:B-1----:R-:W-:-:S07]  /*32f0*/  FADD R35, R179, R36 ;  /* 0x00000024b3237221 */ /* 0x002fce0000000000 */
[C---:B------:R-:W-:Y:S01]  /*3300*/  HMMA.16816.F32 R120, R52.reuse, R42, R120 ;  /* 0x0000002a3478723c */ /* 0x040fe20000001878 */
[----:B------:R-:W0:Y:S04]  /*3310*/  SHFL.BFLY PT, R41, R34, 0x2, 0x1f ;  /* 0x0c401f0022297f89 */ /* 0x000e2800000e0000 */
[----:B------:R-:W1:Y:S03]  /*3320*/  SHFL.BFLY PT, R40, R35, 0x2, 0x1f ;  /* 0x0c401f0023287f89 */ /* 0x000e6600000e0000 */
[----:B------:R-:W-:Y:S01]  /*3330*/  HMMA.16816.F32 R56, R52, R46, R56 ;  /* 0x0000002e3438723c */ /* 0x000fe20000001838 */
[----:B------:R-:W-:Y:S02]  /*3340*/  F2FP.F16.F32.PACK_AB R36, R61, R38 ;  /* 0x000000263d24723e */ /* 0x000fe400000000ff */
[----:B------:R-:W-:-:S02]  /*3350*/  F2FP.F16.F32.PACK_AB R37, R78, R85 ;  /* 0x000000554e25723e */ /* 0x000fc400000000ff */
[----:B------:R-:W-:Y:S02]  /*3360*/  F2FP.F16.F32.PACK_AB R38, R63, R60 ;  /* 0x0000003c3f26723e */ /* 0x000fe400000000ff */
[----:B------:R-:W-:-:S07]  /*3370*/  F2FP.F16.F32.PACK_AB R39, R107, R32 ;  /* 0x000000206b27723e */ /* 0x000fce00000000ff */
[----:B------:R-:W-:Y:S01]  /*3380*/  HMMA.16816.F32 R160, R36, R80, R160 ;  /* 0x0000005024a0723c */ /* 0x000fe200000018a0 */
[----:B0-----:R-:W-:-:S07]  /*3390*/  FADD R41, R34, R41 ;  /* 0x0000002922297221 */ /* 0x001fce0000000000 */
[----:B------:R-:W-:Y:S01]  /*33a0*/  HMMA.16816.F32 R108, R36, R64, R108 ;  /* 0x00000040246c723c */ /* 0x000fe2000000186c */
[----:B-1----:R-:W-:-:S07]  /*33b0*/  FADD R40, R35, R40 ;  /* 0x0000002823287221 */ /* 0x002fce0000000000 */
[C---:B------:R-:W-:Y:S08]  /*33c0*/  HMMA.16816.F32 R120, R36.reuse, R48, R120 ;  /* 0x000000302478723c */ /* 0x040ff00000001878 */
[----:B------:R-:W-:Y:S01]  /*33d0*/  HMMA.16816.F32 R56, R36, R140, R56 ;  /* 0x0000008c2438723c */ /* 0x000fe20000001838 */
[----:B------:R-:W0:Y:S01]  /*33e0*/  SHFL.BFLY PT, R32, R41, 0x1, 0x1f ;  /* 0x0c201f0029207f89 */ /* 0x000e2200000e0000 */
[----:B------:R-:W-:-:S03]  /*33f0*/  F2FP.F16.F32.PACK_AB R36, R73, R62 ;  /* 0x0000003e4924723e */ /* 0x000fc600000000ff */
[----:B------:R-:W1:Y:S01]  /*3400*/  SHFL.BFLY PT, R43, R40, 0x1, 0x1f ;  /* 0x0c201f00282b7f89 */ /* 0x000e6200000e0000 */
[----:B------:R-:W-:Y:S02]  /*3410*/  F2FP.F16.F32.PACK_AB R37, R103, R102 ;  /* 0x000000666725723e */ /* 0x000fe400000000ff */
[----:B------:R-:W-:Y:S02]  /*3420*/  F2FP.F16.F32.PACK_AB R38, R77, R72 ;  /* 0x000000484d26723e */ /* 0x000fe400000000ff */
[----:B------:R-:W-:Y:S01]  /*3430*/  F2FP.F16.F32.PACK_AB R39, R179, R178 ;  /* 0x000000b2b327723e */ /* 0x000fe200000000ff */
[----:B------:R-:W-:-:S06]  /*3440*/  UIADD3 UR4, UPT, UPT, UR4, 0x80, URZ ;  /* 0x0000008004047890 */ /* 0x000fcc000fffe0ff */
[----:B------:R-:W-:Y:S01]  /*3450*/  HMMA.16816.F32 R160, R36, R82, R160 ;  /* 0x0000005224a0723c */ /* 0x000fe200000018a0 */
[----:B------:R-:W-:-:S07]  /*3460*/  UISETP.GE.AND UP0, UPT, UR4, UR5, UPT ;  /* 0x000000050400728c */ /* 0x000fce000bf06270 */
[C---:B------:R-:W-:Y:S08]  /*3470*/  HMMA.16816.F32 R108, R36.reuse, R66, R108 ;  /* 0x00000042246c723c */ /* 0x040ff0000000186c */
[C---:B------:R-:W-:Y:S08]  /*3480*/  HMMA.16816.F32 R120, R36.reuse, R50, R120 ;  /* 0x000000322478723c */ /* 0x040ff00000001878 */
[----:B------:R-:W-:Y:S01]  /*3490*/  HMMA.16816.F32 R140, R36, R142, R56 ;  /* 0x0000008e248c723c */ /* 0x000fe20000001838 */
[----:B0-----:R-:W-:Y:S01]  /*34a0*/  FADD R35, R41, R32 ;  /* 0x0000002029237221 */ /* 0x001fe20000000000 */
[----:B-1----:R-:W-:Y:S01]  /*34b0*/  FADD R43, R40, R43 ;  /* 0x0000002b282b7221 */ /* 0x002fe20000000000 */
[----:B------:R-:W-:-:S02]  /*34c0*/  LEA R10, R191, R10, 0x7 ;  /* 0x0000000abf0a7211 */ /* 0x000fc400078e38ff */
[----:B------:R-:W-:Y:S01]  /*34d0*/  FFMA R11, R74, R11, R35 ;  /* 0x0000000b4a0b7223 */ /* 0x000fe20000000023 */
[----:B------:R-:W-:Y:S01]  /*34e0*/  FFMA R21, R76, R21, R43 ;  /* 0x000000154c157223 */ /* 0x000fe2000000002b */
[----:B------:R-:W-:Y:S02]  /*34f0*/  LEA R16, R193, R16, 0x7 ;  /* 0x00000010c1107211 */ /* 0x000fe400078e38ff */
[----:B------:R-:W-:Y:S02]  /*3500*/  MOV R190, R33 ;  /* 0x0000002100be7202 */ /* 0x000fe40000000f00 */
[----:B------:R-:W-:Y:S01]  /*3510*/  MOV R192, R75 ;  /* 0x0000004b00c07202 */ /* 0x000fe20000000f00 */
[----:B------:R-:W-:Y:S08]  /*3520*/  BRA.U !UP0, `(.L_x_1) ;  /* 0xffffffd908347547 */ /* 0x000ff0000b83ffff */
.L_x_0:
[----:B------:R-:W-:Y:S01]  /*3530*/  SHF.R.U32.HI R10, RZ, 0x1, R0 ;  /* 0x00000001ff0a7819 */ /* 0x000fe20000011600 */
[----:B------:R-:W-:Y:S01]  /*3540*/  BAR.SYNC.DEFER_BLOCKING 0x0 ;  /* 0x0000000000007b1d */ /* 0x000fe20000010000 */
[----:B------:R-:W-:Y:S02]  /*3550*/  SHF.R.U32.HI R3, RZ, 0x1, R3 ;  /* 0x00000001ff037819 */ /* 0x000fe40000011603 */
[----:B------:R-:W-:Y:S02]  /*3560*/  LOP3.LUT R7, R8, 0x38, RZ, 0xc0, !PT ;  /* 0x0000003808077812 */ /* 0x000fe400078ec0ff */
[----:B------:R-:W-:Y:S01]  /*3570*/  LOP3.LUT R12, R10, 0x4, RZ, 0xc0, !PT ;  /* 0x000000040a0c7812 */ /* 0x000fe200078ec0ff */
[----:B------:R-:W0:Y:S01]  /*3580*/  LDCU.64 UR4, c[0x0][0x3e0] ;  /* 0x00007c00ff0477ac */ /* 0x000e220008000a00 */
[----:B------:R-:W-:Y:S02]  /*3590*/  LOP3.LUT R10, R3, 0x1f8, R8, 0x78, !PT ;  /* 0x000001f8030a7812 */ /* 0x000fe400078e7808 */
[----:B------:R-:W-:-:S02]  /*35a0*/  LOP3.LUT R8, R9, 0x260, RZ, 0xc0, !PT ;  /* 0x0000026009087812 */ /* 0x000fc400078ec0ff */
[----:B------:R-:W-:Y:S02]  /*35b0*/  IADD3 R13, PT, PT, R12, UR6, R7 ;  /* 0x000000060c0d7c10 */ /* 0x000fe4000fffe007 */
[----:B------:R-:W-:Y:S02]  /*35c0*/  FSETP.GT.AND P2, PT, |R11|, 8.50705917302346158658e+37, PT ;  /* 0x7e8000000b00780b */ /* 0x000fe40003f44200 */
[C---:B------:R-:W-:Y:S02]  /*35d0*/  LOP3.LUT P0, RZ, R0.reuse, 0xe0, RZ, 0xc0, !PT ;  /* 0x000000e000ff7812 */ /* 0x040fe4000780c0ff */
[C---:B------:R-:W-:Y:S02]  /*35e0*/  SHF.L.U32 R7, R0.reuse, 0x7, RZ ;  /* 0x0000000700077819 */ /* 0x040fe400000006ff */
[----:B------:R-:W-:Y:S02]  /*35f0*/  SHF.L.U32 R0, R0, 0x2, RZ ;  /* 0x0000000200007819 */ /* 0x000fe400000006ff */
[----:B------:R-:W-:-:S02]  /*3600*/  LOP3.LUT R3, R8, 0x38, R5, 0x78, !PT ;  /* 0x0000003808037812 */ /* 0x000fc400078e7805 */
[----:B------:R-:W-:Y:S01]  /*3610*/  FSETP.GT.AND P1, PT, |R21|, 8.50705917302346158658e+37, PT ;  /* 0x7e8000001500780b */ /* 0x000fe20003f24200 */
[----:B0-----:R-:W-:Y:S01]  /*3620*/  UIMAD UR4, UR7, UR4, URZ ;  /* 0x00000004070472a4 */ /* 0x001fe2000f8e02ff */
[----:B------:R-:W-:Y:S01]  /*3630*/  FSETP.GEU.AND P6, PT, |R11|, 1.175494350822287508e-38, PT ;  /* 0x008000000b00780b */ /* 0x000fe20003fce200 */
[----:B------:R-:W-:Y:S01]  /*3640*/  @P2 FMUL R108, R108, 0.25 ;  /* 0x3e8000006c6c2820 */ /* 0x000fe20000400000 */
[----:B------:R-:W-:Y:S01]  /*3650*/  LOP3.LUT R8, R0, 0x40, RZ, 0xc0, !PT ;  /* 0x0000004000087812 */ /* 0x000fe200078ec0ff */
[----:B------:R-:W-:Y:S01]  /*3660*/  @P2 FMUL R160, R160, 0.25 ;  /* 0x3e800000a0a02820 */ /* 0x000fe20000400000 */
[----:B------:R-:W-:Y:S01]  /*3670*/  LOP3.LUT R26, R3, 0x80, R0, 0xf8, !PT ;  /* 0x00000080031a7812 */ /* 0x000fe200078ef800 */
[C---:B------:R-:W-:Y:S01]  /*3680*/  FMUL R0, R11.reuse, 8388608 ;  /* 0x4b0000000b007820 */ /* 0x040fe20000400000 */
[----:B------:R-:W-:Y:S01]  /*3690*/  FSETP.GEU.AND P3, PT, R11, 1.175494350822287508e-38, PT ;  /* 0x008000000b00780b */ /* 0x000fe20003f6e000 */
[C---:B------:R-:W-:Y:S01]  /*36a0*/  FMUL R3, R21.reuse, 8388608 ;  /* 0x4b00000015037820 */ /* 0x040fe20000400000 */
[C---:B------:R-:W-:Y:S01]  /*36b0*/  FSETP.GEU.AND P5, PT, |R21|.reuse, 1.175494350822287508e-38, PT ;  /* 0x008000001500780b */ /* 0x040fe20003fae200 */
[----:B------:R-:W-:Y:S01]  /*36c0*/  @P2 FMUL R140, R140, 0.25 ;  /* 0x3e8000008c8c2820 */ /* 0x000fe20000400000 */
[----:B------:R-:W-:Y:S01]  /*36d0*/  FSETP.GEU.AND P4, PT, R21, 1.175494350822287508e-38, PT ;  /* 0x008000001500780b */ /* 0x000fe20003f8e000 */
[----:B------:R-:W-:Y:S01]  /*36e0*/  @P2 FMUL R120, R120, 0.25 ;  /* 0x3e80000078782820 */ /* 0x000fe20000400000 */
[----:B------:R-:W-:Y:S01]  /*36f0*/  FSEL R29, R0, R11, !P3 ;  /* 0x0000000b001d7208 */ /* 0x000fe20005800000 */
[----:B------:R-:W-:Y:S01]  /*3700*/  @P2 FMUL R11, R11, 0.25 ;  /* 0x3e8000000b0b2820 */ /* 0x000fe20000400000 */
[----:B------:R-:W-:Y:S01]  /*3710*/  FSEL R31, R3, R21, !P4 ;  /* 0x00000015031f7208 */ /* 0x000fe20006000000 */
[----:B------:R-:W-:Y:S01]  /*3720*/  @P1 FMUL R21, R21, 0.25 ;  /* 0x3e80000015151820 */ /* 0x000fe20000400000 */
[----:B------:R-:W-:Y:S01]  /*3730*/  @P1 FMUL R143, R143, 0.25 ;  /* 0x3e8000008f8f1820 */ /* 0x000fe20000400000 */
[----:B------:R-:W-:Y:S01]  /*3740*/  @!P6 FMUL R11, R11, 16777216 ;  /* 0x4b8000000b0be820 */ /* 0x000fe20000400000 */
[----:B------:R-:W-:Y:S01]  /*3750*/  @P1 FMUL R142, R142, 0.25 ;  /* 0x3e8000008e8e1820 */ /* 0x000fe20000400000 */
[----:B------:R-:W-:Y:S01]  /*3760*/  @P1 FMUL R123, R123, 0.25 ;  /* 0x3e8000007b7b1820 */ /* 0x000fe20000400000 */
[----:B------:R-:W-:Y:S01]  /*3770*/  @P1 FMUL R122, R122, 0.25 ;  /* 0x3e8000007a7a1820 */ /* 0x000fe20000400000 */
[----:B------:R-:W-:Y:S01]  /*3780*/  @!P5 FMUL R21, R21, 16777216 ;  /* 0x4b8000001515d820 */ /* 0x000fe20000400000 */
[----:B------:R-:W-:Y:S01]  /*3790*/  @P1 FMUL R111, R111, 0.25 ;  /* 0x3e8000006f6f1820 */ /* 0x000fe20000400000 */
[----:B------:R-:W0:Y:S01]  /*37a0*/  MUFU.RCP R11, R11 ;  /* 0x0000000b000b7308 */ /* 0x000e220000001000 */
[----:B------:R-:W-:Y:S01]  /*37b0*/  @P1 FMUL R110, R110, 0.25 ;  /* 0x3e8000006e6e1820 */ /* 0x000fe20000400000 */
[----:B------:R-:W-:Y:S01]  /*37c0*/  @P1 FMUL R163, R163, 0.25 ;  /* 0x3e800000a3a31820 */ /* 0x000fe20000400000 */
[----:B------:R-:W-:Y:S01]  /*37d0*/  @P1 FMUL R162, R162, 0.25 ;  /* 0x3e800000a2a21820 */ /* 0x000fe20000400000 */
[----:B------:R-:W-:Y:S01]  /*37e0*/  LOP3.LUT R7, R7, 0x600, RZ, 0xc0, !PT ;  /* 0x0000060007077812 */ /* 0x000fe200078ec0ff */
[----:B------:R-:W-:Y:S01]  /*37f0*/  @!P6 FMUL R108, R108, 16777216 ;  /* 0x4b8000006c6ce820 */ /* 0x000fe20000400000 */
[----:B------:R-:W-:Y:S01]  /*3800*/  @!P6 FMUL R160, R160, 16777216 ;  /* 0x4b800000a0a0e820 */ /* 0x000fe20000400000 */
[----:B------:R-:W-:Y:S01]  /*3810*/  @!P6 FMUL R140, R140, 16777216 ;  /* 0x4b8000008c8ce820 */ /* 0x000fe20000400000 */
[----:B------:R-:W1:Y:S01]  /*3820*/  MUFU.RCP R0, R21 ;  /* 0x0000001500007308 */ /* 0x000e620000001000 */
[----:B------:R-:W-:Y:S01]  /*3830*/  @!P6 FMUL R120, R120, 16777216 ;  /* 0x4b8000007878e820 */ /* 0x000fe20000400000 */
        /* <DEDUP_REMOVED lines=8> */
[----:B------:R-:W-:Y:S01]  /*38c0*/  IADD3 R27, PT, PT, R10, UR6, R7 ;  /* 0x000000060a1b7c10 */ /* 0x000fe2000fffe007 */
[C---:B0-----:R-:W-:Y:S01]  /*38d0*/  FMUL R7, R11.reuse, R108 ;  /* 0x0000006c0b077220 */ /* 0x041fe20000400000 */
[----:B------:R-:W-:Y:S01]  /*38e0*/  IADD3 R28, PT, PT, R8, R13, RZ ;  /* 0x0000000d081c7210 */ /* 0x000fe20007ffe0ff */
[C---:B------:R-:W-:Y:S01]  /*38f0*/  FMUL R10, R11.reuse, R160 ;  /* 0x000000a00b0a7220 */ /* 0x040fe20000400000 */
[C---:B------:R-:W-:Y:S01]  /*3900*/  FMUL R3, R11.reuse, R140 ;  /* 0x0000008c0b037220 */ /* 0x040fe20000400000 */
[----:B------:R-:W-:Y:S01]  /*3910*/  FMUL R8, R11, R120 ;  /* 0x000000780b087220 */ /* 0x000fe20000400000 */
[----:B------:R-:W-:Y:S01]  /*3920*/  @P2 FMUL R141, R141, 0.25 ;  /* 0x3e8000008d8d2820 */ /* 0x000fe20000400000 */
[C---:B-1----:R-:W-:Y:S01]  /*3930*/  FMUL R9, R0.reuse, R143 ;  /* 0x0000008f00097220 */ /* 0x042fe20000400000 */
[C---:B------:R-:W-:Y:S01]  /*3940*/  FMUL R12, R0.reuse, R142 ;  /* 0x0000008e000c7220 */ /* 0x040fe20000400000 */
[C---:B------:R-:W-:Y:S01]  /*3950*/  FMUL R14, R0.reuse, R123 ;  /* 0x0000007b000e7220 */ /* 0x040fe20000400000 */
[C---:B------:R-:W-:Y:S01]  /*3960*/  FMUL R15, R0.reuse, R122 ;  /* 0x0000007a000f7220 */ /* 0x040fe20000400000 */
[C---:B------:R-:W-:Y:S01]  /*3970*/  FMUL R17, R0.reuse, R111 ;  /* 0x0000006f00117220 */ /* 0x040fe20000400000 */
[C---:B------:R-:W-:Y:S01]  /*3980*/  FMUL R18, R0.reuse, R110 ;  /* 0x0000006e00127220 */ /* 0x040fe20000400000 */
[C---:B------:R-:W-:Y:S01]  /*3990*/  FMUL R20, R0.reuse, R163 ;  /* 0x000000a300147220 */ /* 0x040fe20000400000 */
[----:B------:R-:W-:Y:S01]  /*39a0*/  FMUL R21, R0, R162 ;  /* 0x000000a200157220 */ /* 0x000fe20000400000 */
[----:B------:R-:W-:Y:S01]  /*39b0*/  IADD3 R0, PT, PT, R29, -0x3f3504f3, RZ ;  /* 0xc0cafb0d1d007810 */ /* 0x000fe20007ffe0ff */
[----:B------:R-:W-:Y:S01]  /*39c0*/  @P2 FMUL R121, R121, 0.25 ;  /* 0x3e80000079792820 */ /* 0x000fe20000400000 */
[----:B------:R-:W-:Y:S01]  /*39d0*/  F2FP.F16.F32.PACK_AB R24, R7, R10 ;  /* 0x0000000a0718723e */ /* 0x000fe200000000ff */
[----:B------:R-:W-:Y:S01]  /*39e0*/  @P2 FMUL R109, R109, 0.25 ;  /* 0x3e8000006d6d2820 */ /* 0x000fe20000400000 */
[----:B------:R-:W-:Y:S01]  /*39f0*/  F2FP.F16.F32.PACK_AB R25, R3, R8 ;  /* 0x000000080319723e */ /* 0x000fe200000000ff */
[----:B------:R-:W-:Y:S01]  /*3a00*/  @P2 FMUL R161, R161, 0.25 ;  /* 0x3e800000a1a12820 */ /* 0x000fe20000400000 */
[----:B------:R-:W-:Y:S01]  /*3a10*/  IADD3 R7, PT, PT, R31, -0x3f3504f3, RZ ;  /* 0xc0cafb0d1f077810 */ /* 0x000fe20007ffe0ff */
[----:B------:R-:W-:Y:S01]  /*3a20*/  @!P6 FMUL R141, R141, 16777216 ;  /* 0x4b8000008d8de820 */ /* 0x000fe20000400000 */
[----:B------:R-:W-:Y:S01]  /*3a30*/  LOP3.LUT R3, R0, 0xff800000, RZ, 0xc0, !PT ;  /* 0xff80000000037812 */ /* 0x000fe200078ec0ff */
[----:B------:R-:W-:Y:S01]  /*3a40*/  @!P6 FMUL R121, R121, 16777216 ;  /* 0x4b8000007979e820 */ /* 0x000fe20000400000 */
[----:B------:R-:W-:Y:S01]  /*3a50*/  LOP3.LUT R10, R7, 0xff800000, RZ, 0xc0, !PT ;  /* 0xff800000070a7812 */ /* 0x000fe200078ec0ff */
[----:B------:R-:W-:Y:S01]  /*3a60*/  @!P6 FMUL R109, R109, 16777216 ;  /* 0x4b8000006d6de820 */ /* 0x000fe20000400000 */
[----:B------:R-:W-:Y:S01]  /*3a70*/  @!P6 FMUL R161, R161, 16777216 ;  /* 0x4b800000a1a1e820 */ /* 0x000fe20000400000 */
[----:B------:R-:W-:Y:S01]  /*3a80*/  IADD3 R0, PT, PT, R29, -R3, RZ ;  /* 0x800000031d007210 */ /* 0x000fe20007ffe0ff */
[----:B------:R-:W-:Y:S01]  /*3a90*/  FMUL R13, R11, R141 ;  /* 0x0000008d0b0d7220 */ /* 0x000fe20000400000 */
[----:B------:R-:W-:Y:S01]  /*3aa0*/  IADD3 R8, PT, PT, R31, -R10, RZ ;  /* 0x8000000a1f087210 */ /* 0x000fe20007ffe0ff */
[C---:B------:R-:W-:Y:S01]  /*3ab0*/  FMUL R16, R11.reuse, R121 ;  /* 0x000000790b107220 */ /* 0x040fe20000400000 */
[C---:B------:R-:W-:Y:S01]  /*3ac0*/  FMUL R19, R11.reuse, R109 ;  /* 0x0000006d0b137220 */ /* 0x040fe20000400000 */
[----:B------:R-:W-:Y:S01]  /*3ad0*/  FMUL R22, R11, R161 ;  /* 0x000000a10b167220 */ /* 0x000fe20000400000 */
[----:B------:R-:W-:Y:S01]  /*3ae0*/  MOV R30, 0x3dc6b27f ;  /* 0x3dc6b27f001e7802 */ /* 0x000fe20000000f00 */
[----:B------:R-:W-:Y:S01]  /*3af0*/  FADD R7, R0, -1 ;  /* 0xbf80000000077421 */ /* 0x000fe20000000000 */
[----:B------:R-:W-:Y:S01]  /*3b00*/  FADD R11, R8, -1 ;  /* 0xbf800000080b7421 */ /* 0x000fe20000000000 */
[----:B------:R-:W-:Y:S01]  /*3b10*/  F2FP.F16.F32.PACK_AB R23, R13, R16 ;  /* 0x000000100d17723e */ /* 0x000fe200000000ff */
[----:B------:R-:W-:Y:S01]  /*3b20*/  STS.64 [R26+UR6], R24 ;  /* 0x000000181a007988 */ /* 0x000fe20008000a06 */
[----:B------:R-:W-:Y:S01]  /*3b30*/  F2FP.F16.F32.PACK_AB R22, R19, R22 ;  /* 0x000000161316723e */ /* 0x000fe200000000ff */
[-C--:B------:R-:W-:Y:S01]  /*3b40*/  FFMA.FTZ R0, R7, R30.reuse, -0.16845393180847167969 ;  /* 0xbe2c7f3007007423 */ /* 0x080fe2000001001e */
[----:B------:R-:W-:Y:S01]  /*3b50*/  F2FP.F16.F32.PACK_AB R18, R18, R21 ;  /* 0x000000151212723e */ /* 0x000fe200000000ff */
[----:B------:R-:W-:Y:S01]  /*3b60*/  FFMA.FTZ R8, R11, R30, -0.16845393180847167969 ;  /* 0xbe2c7f300b087423 */ /* 0x000fe2000001001e */
[----:B------:R-:W-:Y:S01]  /*3b70*/  F2FP.F16.F32.PACK_AB R19, R12, R15 ;  /* 0x0000000f0c13723e */ /* 0x000fe200000000ff */
[----:B------:R-:W-:Y:S01]  /*3b80*/  FFMA.FTZ R0, R7, R0, 0.1716887056827545166 ;  /* 0x3e2fcf2a07007423 */ /* 0x000fe20000010000 */
[----:B------:R-:W-:Y:S01]  /*3b90*/  F2FP.F16.F32.PACK_AB R21, R9, R14 ;  /* 0x0000000e0915723e */ /* 0x000fe200000000ff */
[----:B------:R-:W-:Y:S01]  /*3ba0*/  STS.64 [R26+UR6+0x100], R22 ;  /* 0x000100161a007988 */ /* 0x000fe20008000a06 */
[----:B------:R-:W-:Y:S01]  /*3bb0*/  LOP3.LUT R13, R26, 0x40, RZ, 0x3c, !PT ;  /* 0x000000401a0d7812 */ /* 0x000fe200078e3cff */
[----:B------:R-:W-:Y:S01]  /*3bc0*/  FFMA.FTZ R8, R11, R8, 0.1716887056827545166 ;  /* 0x3e2fcf2a0b087423 */ /* 0x000fe20000010008 */
[----:B------:R-:W-:Y:S01]  /*3bd0*/  F2FP.F16.F32.PACK_AB R20, R17, R20 ;  /* 0x000000141114723e */ /* 0x000fe200000000ff */
[----:B------:R-:W-:Y:S01]  /*3be0*/  FFMA.FTZ R0, R7, R0, -0.17900948226451873779 ;  /* 0xbe374e4307007423 */ /* 0x000fe20000010000 */
[----:B------:R-:W0:Y:S01]  /*3bf0*/  LDC R16, c[0x0][0x3e8] ;  /* 0x0000fa00ff107b82 */ /* 0x000e220000000800 */
[----:B------:R-:W-:Y:S01]  /*3c00*/  STS.64 [R13+UR6+0x400], R18 ;  /* 0x000400120d007988 */ /* 0x000fe20008000a06 */
[----:B------:R-:W-:Y:S01]  /*3c10*/  FFMA.FTZ R8, R11, R8, -0.17900948226451873779 ;  /* 0xbe374e430b087423 */ /* 0x000fe20000010008 */
[----:B------:R-:W-:Y:S01]  /*3c20*/  FFMA.FTZ R0, R7, R0, 0.20512372255325317383 ;  /* 0x3e520bf407007423 */ /* 0x000fe20000010000 */
[----:B------:R-:W-:Y:S01]  /*3c30*/  ISETP.GE.U32.AND P2, PT, R29, 0x7f800000, PT ;  /* 0x7f8000001d00780c */ /* 0x000fe20003f46070 */
[----:B------:R0:W-:Y:S01]  /*3c40*/  STS.64 [R13+UR6+0x500], R20 ;  /* 0x000500140d007988 */ /* 0x0001e20008000a06 */
[----:B------:R-:W-:Y:S01]  /*3c50*/  FFMA.FTZ R8, R11, R8, 0.20512372255325317383 ;  /* 0x3e520bf40b087423 */ /* 0x000fe20000010008 */
[----:B------:R-:W-:Y:S01]  /*3c60*/  FFMA.FTZ R0, R7, R0, -0.24046532809734344482 ;  /* 0xbe763c8b07007423 */ /* 0x000fe20000010000 */
[----:B------:R-:W1:Y:S08]  /*3c70*/  LDC.64 R14, c[0x0][0x398] ;  /* 0x0000e600ff0e7b82 */ /* 0x000e700000000a00 */
[----:B------:R-:W-:Y:S01]  /*3c80*/  BAR.SYNC.DEFER_BLOCKING 0x0 ;  /* 0x0000000000007b1d */ /* 0x000fe20000010000 */
[----:B------:R-:W-:Y:S01]  /*3c90*/  FFMA.FTZ R8, R11, R8, -0.24046532809734344482 ;  /* 0xbe763c8b0b087423 */ /* 0x000fe20000010008 */
[----:B------:R-:W-:Y:S01]  /*3ca0*/  FFMA.FTZ R0, R7, R0, 0.28857114911079406738 ;  /* 0x3e93bf9907007423 */ /* 0x000fe20000010000 */
[----:B------:R-:W-:Y:S01]  /*3cb0*/  I2FP.F32.S32 R3, R3 ;  /* 0x0000000300037245 */ /* 0x000fe20000201400 */
[----:B------:R-:W-:Y:S01]  /*3cc0*/  USHF.L.U32 UR8, UR4, 0x1, URZ ;  /* 0x0000000104087899 */ /* 0x000fe200080006ff */
[----:B------:R-:W-:Y:S01]  /*3cd0*/  FFMA.FTZ R8, R11, R8, 0.28857114911079406738 ;  /* 0x3e93bf990b087423 */ /* 0x000fe20000010008 */
[----:B------:R-:W-:Y:S01]  /*3ce0*/  FFMA.FTZ R0, R7, R0, -0.36067417263984680176 ;  /* 0xbeb8aa4907007423 */ /* 0x000fe20000010000 */
[----:B------:R-:W-:-:S02]  /*3cf0*/  FSEL R9, RZ, -23, P4 ;  /* 0xc1b80000ff097808 */ /* 0x000fc40002000000 */
[----:B------:R-:W-:Y:S01]  /*3d00*/  FFMA.FTZ R12, R11, R8, -0.36067417263984680176 ;  /* 0xbeb8aa490b0c7423 */ /* 0x000fe20000010008 */
[----:B------:R-:W-:Y:S01]  /*3d10*/  FFMA.FTZ R8, R7, R0, 0.48089820146560668945 ;  /* 0x3ef6384a07087423 */ /* 0x000fe20000010000 */
[----:B------:R-:W-:Y:S02]  /*3d20*/  FSEL R0, RZ, -23, P3 ;  /* 0xc1b80000ff007808 */ /* 0x000fe40001800000 */
[----:B------:R-:W-:Y:S01]  /*3d30*/  FFMA.FTZ R12, R11, R12, 0.48089820146560668945 ;  /* 0x3ef6384a0b0c7423 */ /* 0x000fe2000001000c */
[----:B------:R-:W-:Y:S01]  /*3d40*/  FFMA.FTZ R8, R7, R8, -0.72134751081466674805 ;  /* 0xbf38aa3b07087423 */ /* 0x000fe20000010008 */
[----:B------:R-:W-:Y:S01]  /*3d50*/  ISETP.GE.U32.AND P3, PT, R31, 0x7f800000, PT ;  /* 0x7f8000001f00780c */ /* 0x000fe20003f66070 */
[----:B------:R-:W-:Y:S01]  /*3d60*/  FFMA.FTZ R0, R3, 1.1920928955078125e-07, R0 ;  /* 0x3400000003007823 */ /* 0x000fe20000010000 */
[----:B------:R-:W-:Y:S01]  /*3d70*/  FFMA.FTZ R12, R11, R12, -0.72134751081466674805 ;  /* 0xbf38aa3b0b0c7423 */ /* 0x000fe2000001000c */
[----:B------:R-:W-:Y:S01]  /*3d80*/  FMUL R8, R7, R8 ;  /* 0x0000000807087220 */ /* 0x000fe20000400000 */
[----:B------:R-:W-:Y:S01]  /*3d90*/  I2FP.F32.S32 R10, R10 ;  /* 0x0000000a000a7245 */ /* 0x000fe20000201400 */
[----:B0-----:R-:W-:-:S02]  /*3da0*/  IMAD R13, R6, R16, RZ ;  /* 0x00000010060d7224 */ /* 0x001fc400078e02ff */
[----:B------:R-:W-:Y:S01]  /*3db0*/  FMUL R12, R11, R12 ;  /* 0x0000000c0b0c7220 */ /* 0x000fe20000400000 */
[----:B------:R-:W-:Y:S01]  /*3dc0*/  FMUL R8, R7, R8 ;  /* 0x0000000807087220 */ /* 0x000fe20000400000 */
[----:B------:R-:W-:Y:S01]  /*3dd0*/  FSETP.NEU.AND P1, PT, R29, RZ, PT ;  /* 0x000000ff1d00720b */ /* 0x000fe20003f2d000 */
[----:B------:R-:W0:Y:S01]  /*3de0*/  LDS.64 R26, [R27] ;  /* 0x000000001b1a7984 */ /* 0x000e220000000a00 */
[----:B------:R-:W-:Y:S01]  /*3df0*/  FMUL R12, R11, R12 ;  /* 0x0000000c0b0c7220 */ /* 0x000fe20000400000 */
[----:B------:R-:W-:Y:S01]  /*3e00*/  FFMA.FTZ R7, R7, 1.4426950216293334961, R8 ;  /* 0x3fb8aa3b07077823 */ /* 0x000fe20000010008 */
[----:B------:R-:W-:Y:S01]  /*3e10*/  FFMA.FTZ R9, R10, 1.1920928955078125e-07, R9 ;  /* 0x340000000a097823 */ /* 0x000fe20000010009 */
[----:B------:R-:W-:Y:S01]  /*3e20*/  @P2 MOV R8, 0x7f800000 ;  /* 0x7f80000000082802 */ /* 0x000fe20000000f00 */
[----:B------:R-:W-:Y:S01]  /*3e30*/  FFMA.FTZ R12, R11, 1.4426950216293334961, R12 ;  /* 0x3fb8aa3b0b0c7823 */ /* 0x000fe2000001000c */
[----:B------:R-:W-:Y:S01]  /*3e40*/  FADD R0, R0, R7 ;  /* 0x0000000700007221 */ /* 0x000fe20000000000 */
[----:B------:R-:W-:Y:S01]  /*3e50*/  IMAD R7, R2, UR5, RZ ;  /* 0x0000000502077c24 */ /* 0x000fe2000f8e02ff */
[----:B------:R-:W-:Y:S01]  /*3e60*/  UIMAD.WIDE UR4, UR4, 0x2, URZ ;  /* 0x00000002040478a5 */ /* 0x000fe2000f8e02ff */
[----:B------:R-:W-:Y:S01]  /*3e70*/  FADD R3, R9, R12 ;  /* 0x0000000c09037221 */ /* 0x000fe20000000000 */
[----:B------:R-:W-:-:S02]  /*3e80*/  IMAD R11, R4, R16, RZ ;  /* 0x00000010040b7224 */ /* 0x000fc400078e02ff */
[----:B------:R-:W-:Y:S01]  /*3e90*/  @P2 FFMA.FTZ R0, R29, R8, +INF ;  /* 0x7f8000001d002423 */ /* 0x000fe20000010008 */
[C---:B------:R-:W-:Y:S01]  /*3ea0*/  SHF.L.U32 R9, R7.reuse, 0x1, RZ ;  /* 0x0000000107097819 */ /* 0x040fe200000006ff */
[----:B------:R-:W-:Y:S01]  /*3eb0*/  IMAD.HI R4, R7, 0x2, RZ ;  /* 0x0000000207047827 */ /* 0x000fe200078e02ff */
[----:B------:R-:W-:Y:S02]  /*3ec0*/  @P3 MOV R8, 0x7f800000 ;  /* 0x7f80000000083802 */ /* 0x000fe40000000f00 */
[----:B-1----:R-:W-:Y:S02]  /*3ed0*/  IADD3 R12, P4, P5, R9, UR8, R14 ;  /* 0x00000008090c7c10 */ /* 0x002fe4000fd9e00e */
[----:B------:R-:W-:Y:S01]  /*3ee0*/  LEA R9, R16, R11, 0x3 ;  /* 0x0000000b10097211 */ /* 0x000fe200078e18ff */
[----:B------:R-:W-:Y:S01]  /*3ef0*/  @P3 FFMA.FTZ R3, R31, R8, +INF ;  /* 0x7f8000001f033423 */ /* 0x000fe20000010008 */
[----:B------:R-:W-:Y:S01]  /*3f00*/  IADD3.X R14, PT, PT, R4, UR5, R15, P4, P5 ;  /* 0x00000005040e7c10 */ /* 0x000fe2000a7ea40f */
[----:B------:R-:W1:Y:S01]  /*3f10*/  LDCU UR4, c[0x0][0x3ec] ;  /* 0x00007d80ff0477ac */ /* 0x000e620008000800 */
[----:B------:R-:W-:-:S02]  /*3f20*/  LEA R6, P3, R11, R12, 0x1 ;  /* 0x0000000c0b067211 */ /* 0x000fc400078608ff */
[----:B------:R-:W-:Y:S02]  /*3f30*/  LEA R4, R16, R9, 0x3 ;  /* 0x0000000910047211 */ /* 0x000fe400078e18ff */
[----:B------:R-:W-:Y:S01]  /*3f40*/  LEA R8, P4, R9, R12, 0x1 ;  /* 0x0000000c09087211 */ /* 0x000fe200078808ff */
[----:B------:R-:W2:Y:S01]  /*3f50*/  LDC.64 R16, c[0x0][0x3a0] ;  /* 0x0000e800ff107b82 */ /* 0x000ea20000000a00 */
[----:B------:R-:W-:Y:S02]  /*3f60*/  LEA.HI.X.SX32 R7, R11, R14, 0x1, P3 ;  /* 0x0000000e0b077211 */ /* 0x000fe400018f0eff */
[-C--:B------:R-:W-:Y:S02]  /*3f70*/  LEA R10, P5, R4, R12.reuse, 0x1 ;  /* 0x0000000c040a7211 */ /* 0x080fe400078a08ff */
[----:B------:R-:W-:Y:S02]  /*3f80*/  LEA R12, P6, R13, R12, 0x1 ;  /* 0x0000000c0d0c7211 */ /* 0x000fe400078c08ff */
[----:B------:R-:W-:-:S02]  /*3f90*/  LEA.HI.X.SX32 R9, R9, R14, 0x1, P4 ;  /* 0x0000000e09097211 */ /* 0x000fc400020f0eff */
[-C--:B------:R-:W-:Y:S02]  /*3fa0*/  LEA.HI.X.SX32 R11, R4, R14.reuse, 0x1, P5 ;  /* 0x0000000e040b7211 */ /* 0x080fe400028f0eff */
[----:B------:R-:W-:Y:S01]  /*3fb0*/  LEA.HI.X.SX32 R13, R13, R14, 0x1, P6 ;  /* 0x0000000e0d0d7211 */ /* 0x000fe200030f0eff */
[----:B-1----:R-:W-:Y:S01]  /*3fc0*/  UIMAD UR4, UR7, UR4, URZ ;  /* 0x00000004070472a4 */ /* 0x002fe2000f8e02ff */
[----:B0-----:R-:W-:Y:S01]  /*3fd0*/  PRMT R15, R26, 0x7632, R15 ;  /* 0x000076321a0f7816 */ /* 0x001fe2000000000f */
[----:B------:R0:W-:Y:S01]  /*3fe0*/  STG.E.U16 desc[UR10][R6.64], R26 ;  /* 0x0000001a06007986 */ /* 0x0001e2000c10150a */
[----:B------:R-:W-:Y:S01]  /*3ff0*/  FSETP.NEU.AND P2, PT, R31, RZ, PT ;  /* 0x000000ff1f00720b */ /* 0x000fe20003f4d000 */
[----:B------:R-:W-:Y:S01]  /*4000*/  USHF.L.U32 UR7, UR4, 0x2, URZ ;  /* 0x0000000204077899 */ /* 0x000fe200080006ff */
[----:B------:R-:W-:Y:S01]  /*4010*/  FSEL R0, R0, -INF , P1 ;  /* 0xff80000000007808 */ /* 0x000fe20000800000 */
[----:B------:R1:W-:Y:S01]  /*4020*/  STG.E.U16 desc[UR10][R8.64], R15 ;  /* 0x0000000f08007986 */ /* 0x0003e2000c10150a */
[----:B------:R-:W-:Y:S01]  /*4030*/  FSEL R4, R3, -INF , P2 ;  /* 0xff80000003047808 */ /* 0x000fe20001000000 */
[----:B------:R-:W-:Y:S01]  /*4040*/  UIMAD.WIDE UR4, UR4, 0x4, URZ ;  /* 0x00000004040478a5 */ /* 0x000fe2000f8e02ff */
[----:B------:R-:W-:Y:S01]  /*4050*/  LOP3.LUT R5, R5, 0x78, RZ, 0xc0, !PT ;  /* 0x0000007805057812 */ /* 0x000fe200078ec0ff */
[----:B------:R1:W-:Y:S01]  /*4060*/  STG.E.U16 desc[UR10][R10.64], R27 ;  /* 0x0000001b0a007986 */ /* 0x0003e2000c10150a */
[----:B------:R-:W-:Y:S01]  /*4070*/  FFMA R74, R0, 0.69314718246459960938, R33 ;  /* 0x3f317218004a7823 */ /* 0x000fe20000000021 */
[----:B------:R-:W-:Y:S01]  /*4080*/  FFMA R75, R4, 0.69314718246459960938, R75 ;  /* 0x3f317218044b7823 */ /* 0x000fe2000000004b */
[C---:B------:R-:W-:Y:S01]  /*4090*/  SHF.L.U32 R3, R2.reuse, 0x2, RZ ;  /* 0x0000000202037819 */ /* 0x040fe200000006ff */
[----:B------:R-:W-:Y:S01]  /*40a0*/  IMAD.HI R0, R2, 0x4, RZ ;  /* 0x0000000402007827 */ /* 0x000fe200078e02ff */
[----:B0-----:R-:W-:-:S02]  /*40b0*/  PRMT R7, R27, 0x7632, R7 ;  /* 0x000076321b077816 */ /* 0x001fc40000000007 */
[----:B--2---:R-:W-:-:S03]  /*40c0*/  IADD3 R2, P1, P2, R3, UR7, R16 ;  /* 0x0000000703027c10 */ /* 0x004fc6000fa3e010 */
[----:B------:R1:W-:Y:S01]  /*40d0*/  STG.E.U16 desc[UR10][R12.64], R7 ;  /* 0x000000070c007986 */ /* 0x0003e2000c10150a */
[----:B------:R-:W-:Y:S01]  /*40e0*/  IADD3.X R3, PT, PT, R0, UR5, R17, P1, P2 ;  /* 0x0000000500037c10 */ /* 0x000fe20008fe4411 */
[----:B------:R-:W-:Y:S06]  /*40f0*/  BAR.SYNC.DEFER_BLOCKING 0x0 ;  /* 0x0000000000007b1d */ /* 0x000fec0000010000 */
[----:B------:R1:W-:Y:S02]  /*4100*/  STS.64 [R5+UR6], R74 ;  /* 0x0000004a05007988 */ /* 0x0003e40008000a06 */
[----:B------:R-:W-:Y:S06]  /*4110*/  BAR.SYNC.DEFER_BLOCKING 0x0 ;  /* 0x0000000000007b1d */ /* 0x000fec0000010000 */
[----:B------:R-:W-:Y:S05]  /*4120*/  @P0 EXIT ;  /* 0x000000000000094d */ /* 0x000fea0003800000 */
[----:B-1----:R-:W0:Y:S04]  /*4130*/  LDS R5, [R28] ;  /* 0x000000001c057984 */ /* 0x002e280000000800 */
[----:B0-----:R-:W-:Y:S01]  /*4140*/  STG.E desc[UR10][R2.64], R5 ;  /* 0x0000000502007986 */ /* 0x001fe2000c10190a */
[----:B------:R-:W-:Y:S05]  /*4150*/  EXIT ;  /* 0x000000000000794d */ /* 0x000fea0003800000 */
.L_x_2:
[----:B------:R-:W-:-:S00]  /*4160*/  BRA `(.L_x_2) ;  /* 0xfffffffc00fc7947 */ /* 0x000fc0000383ffff */
[----:B------:R-:W-:-:S00]  /*4170*/  NOP ;  /* 0x0000000000007918 */ /* 0x000fc00000000000 */
        /* <DEDUP_REMOVED lines=8> */
.L_x_3:


//--------------------- .nv.global.init           --------------------------
	.section	.nv.global.init,"aw",@progbits
.nv.global.init:
	.type		_$_str,@object
	.size		_$_str,(.L_0 - _$_str)
_$_str:
        /*0000*/ 	.byte	0x5f, 0x5f, 0x43, 0x55, 0x44, 0x41, 0x5f, 0x46, 0x54, 0x5a, 0x00
.L_0:


//--------------------- .nv.shared.attn_fwd       --------------------------
	.section	.nv.shared.attn_fwd,"aw",@nobits
	.sectionflags	@""
	.align	16
	.zero		1024


//--------------------- .nv.shared.reserved.0     --------------------------
	.section	.nv.shared.reserved.0,"aw",@nobits
	.weak		__nv_reservedSMEM_offset_0_alias
	.size		__nv_reservedSMEM_offset_0_alias, 0, 64
	.other		__nv_reservedSMEM_offset_0_alias,@"STO_CUDA_RESERVED_SHARED STV_DEFAULT"
__nv_reservedSMEM_offset_0_alias:
	.zero		0
	.zero		64


//--------------------- .nv.constant0.attn_fwd    --------------------------
	.section	.nv.constant0.attn_fwd,"a",@progbits
	.sectionflags	@""
	.align	4
.nv.constant0.attn_fwd:
	.zero		1032


//--------------------- SYMBOLS --------------------------

	.type		.nv.reservedSmem.offset0,@object
	.size		.nv.reservedSmem.offset0,0x4
	.type		.nv.reservedSmem.cap,@object
	.size		.nv.reservedSmem.cap,0x4
